//
// Generated by NVIDIA NVVM Compiler
//
// Compiler Build ID: CL-36424714
// Cuda compilation tools, release 13.0, V13.0.88
// Based on NVVM 20.0.0
//

.version 9.0
.target sm_100
.address_size 64

	// .globl	_Z4SumaiiiiPfS_S_
// _ZZ9matrixMulPfS_S_iiiiiiiiE4ds_M has been demoted
// _ZZ9matrixMulPfS_S_iiiiiiiiE4ds_N has been demoted
// _ZZ7vec_dotPfS_S_iiiE4temp has been demoted
// _ZZ9MatDotVecPfS_S_iiiiiiiiE7sub_mat has been demoted
// _ZZ9MatDotVecPfS_S_iiiiiiiiE7sub_vec has been demoted
// _ZZ13cuadratic_sumPfS_iE4temp has been demoted

.visible .entry _Z4SumaiiiiPfS_S_(
	.param .u32 _Z4SumaiiiiPfS_S__param_0,
	.param .u32 _Z4SumaiiiiPfS_S__param_1,
	.param .u32 _Z4SumaiiiiPfS_S__param_2,
	.param .u32 _Z4SumaiiiiPfS_S__param_3,
	.param .u64 .ptr .align 1 _Z4SumaiiiiPfS_S__param_4,
	.param .u64 .ptr .align 1 _Z4SumaiiiiPfS_S__param_5,
	.param .u64 .ptr .align 1 _Z4SumaiiiiPfS_S__param_6
)
{
	.reg .pred 	%p<6>;
	.reg .b32 	%r<19>;
	.reg .b32 	%f<4>;
	.reg .b64 	%rd<13>;

	ld.param.u32 	%r3, [_Z4SumaiiiiPfS_S__param_0];
	ld.param.u32 	%r4, [_Z4SumaiiiiPfS_S__param_1];
	ld.param.u32 	%r7, [_Z4SumaiiiiPfS_S__param_2];
	ld.param.u32 	%r6, [_Z4SumaiiiiPfS_S__param_3];
	ld.param.u64 	%rd1, [_Z4SumaiiiiPfS_S__param_4];
	ld.param.u64 	%rd2, [_Z4SumaiiiiPfS_S__param_5];
	ld.param.u64 	%rd3, [_Z4SumaiiiiPfS_S__param_6];
	mov.u32 	%r8, %tid.x;
	mov.u32 	%r9, %ntid.x;
	mov.u32 	%r10, %ctaid.x;
	mad.lo.s32 	%r1, %r9, %r10, %r8;
	mov.u32 	%r11, %tid.y;
	mov.u32 	%r12, %ntid.y;
	mov.u32 	%r13, %ctaid.y;
	mad.lo.s32 	%r14, %r12, %r13, %r11;
	setp.ge.u32 	%p1, %r1, %r6;
	setp.ge.u32 	%p2, %r14, %r7;
	or.pred  	%p3, %p1, %p2;
	@%p3 bra 	$L__BB0_2;
	cvta.to.global.u64 	%rd4, %rd1;
	cvta.to.global.u64 	%rd5, %rd2;
	cvta.to.global.u64 	%rd6, %rd3;
	setp.eq.s32 	%p4, %r3, 0;
	mad.lo.s32 	%r15, %r6, %r14, %r1;
	mad.lo.s32 	%r16, %r7, %r1, %r14;
	selp.b32 	%r17, %r15, %r16, %p4;
	setp.eq.s32 	%p5, %r4, 0;
	selp.b32 	%r18, %r15, %r16, %p5;
	mul.wide.s32 	%rd7, %r17, 4;
	add.s64 	%rd8, %rd4, %rd7;
	ld.global.f32 	%f1, [%rd8];
	mul.wide.s32 	%rd9, %r18, 4;
	add.s64 	%rd10, %rd5, %rd9;
	ld.global.f32 	%f2, [%rd10];
	add.f32 	%f3, %f1, %f2;
	mul.wide.u32 	%rd11, %r15, 4;
	add.s64 	%rd12, %rd6, %rd11;
	st.global.f32 	[%rd12], %f3;
$L__BB0_2:
	ret;

}
	// .globl	_Z5RestaiiiiPfS_S_
.visible .entry _Z5RestaiiiiPfS_S_(
	.param .u32 _Z5RestaiiiiPfS_S__param_0,
	.param .u32 _Z5RestaiiiiPfS_S__param_1,
	.param .u32 _Z5RestaiiiiPfS_S__param_2,
	.param .u32 _Z5RestaiiiiPfS_S__param_3,
	.param .u64 .ptr .align 1 _Z5RestaiiiiPfS_S__param_4,
	.param .u64 .ptr .align 1 _Z5RestaiiiiPfS_S__param_5,
	.param .u64 .ptr .align 1 _Z5RestaiiiiPfS_S__param_6
)
{
	.reg .pred 	%p<6>;
	.reg .b32 	%r<19>;
	.reg .b32 	%f<4>;
	.reg .b64 	%rd<13>;

	ld.param.u32 	%r3, [_Z5RestaiiiiPfS_S__param_0];
	ld.param.u32 	%r4, [_Z5RestaiiiiPfS_S__param_1];
	ld.param.u32 	%r7, [_Z5RestaiiiiPfS_S__param_2];
	ld.param.u32 	%r6, [_Z5RestaiiiiPfS_S__param_3];
	ld.param.u64 	%rd1, [_Z5RestaiiiiPfS_S__param_4];
	ld.param.u64 	%rd2, [_Z5RestaiiiiPfS_S__param_5];
	ld.param.u64 	%rd3, [_Z5RestaiiiiPfS_S__param_6];
	mov.u32 	%r8, %tid.x;
	mov.u32 	%r9, %ntid.x;
	mov.u32 	%r10, %ctaid.x;
	mad.lo.s32 	%r1, %r9, %r10, %r8;
	mov.u32 	%r11, %tid.y;
	mov.u32 	%r12, %ntid.y;
	mov.u32 	%r13, %ctaid.y;
	mad.lo.s32 	%r14, %r12, %r13, %r11;
	setp.ge.u32 	%p1, %r1, %r6;
	setp.ge.u32 	%p2, %r14, %r7;
	or.pred  	%p3, %p1, %p2;
	@%p3 bra 	$L__BB1_2;
	cvta.to.global.u64 	%rd4, %rd1;
	cvta.to.global.u64 	%rd5, %rd2;
	cvta.to.global.u64 	%rd6, %rd3;
	setp.eq.s32 	%p4, %r3, 0;
	mad.lo.s32 	%r15, %r6, %r14, %r1;
	mad.lo.s32 	%r16, %r7, %r1, %r14;
	selp.b32 	%r17, %r15, %r16, %p4;
	setp.eq.s32 	%p5, %r4, 0;
	selp.b32 	%r18, %r15, %r16, %p5;
	mul.wide.s32 	%rd7, %r17, 4;
	add.s64 	%rd8, %rd4, %rd7;
	ld.global.f32 	%f1, [%rd8];
	mul.wide.s32 	%rd9, %r18, 4;
	add.s64 	%rd10, %rd5, %rd9;
	ld.global.f32 	%f2, [%rd10];
	sub.f32 	%f3, %f1, %f2;
	mul.wide.u32 	%rd11, %r15, 4;
	add.s64 	%rd12, %rd6, %rd11;
	st.global.f32 	[%rd12], %f3;
$L__BB1_2:
	ret;

}
	// .globl	_Z5MultiiiiiPfS_S_
.visible .entry _Z5MultiiiiiPfS_S_(
	.param .u32 _Z5MultiiiiiPfS_S__param_0,
	.param .u32 _Z5MultiiiiiPfS_S__param_1,
	.param .u32 _Z5MultiiiiiPfS_S__param_2,
	.param .u32 _Z5MultiiiiiPfS_S__param_3,
	.param .u64 .ptr .align 1 _Z5MultiiiiiPfS_S__param_4,
	.param .u64 .ptr .align 1 _Z5MultiiiiiPfS_S__param_5,
	.param .u64 .ptr .align 1 _Z5MultiiiiiPfS_S__param_6
)
{
	.reg .pred 	%p<6>;
	.reg .b32 	%r<19>;
	.reg .b32 	%f<4>;
	.reg .b64 	%rd<13>;

	ld.param.u32 	%r3, [_Z5MultiiiiiPfS_S__param_0];
	ld.param.u32 	%r4, [_Z5MultiiiiiPfS_S__param_1];
	ld.param.u32 	%r7, [_Z5MultiiiiiPfS_S__param_2];
	ld.param.u32 	%r6, [_Z5MultiiiiiPfS_S__param_3];
	ld.param.u64 	%rd1, [_Z5MultiiiiiPfS_S__param_4];
	ld.param.u64 	%rd2, [_Z5MultiiiiiPfS_S__param_5];
	ld.param.u64 	%rd3, [_Z5MultiiiiiPfS_S__param_6];
	mov.u32 	%r8, %tid.x;
	mov.u32 	%r9, %ntid.x;
	mov.u32 	%r10, %ctaid.x;
	mad.lo.s32 	%r1, %r9, %r10, %r8;
	mov.u32 	%r11, %tid.y;
	mov.u32 	%r12, %ntid.y;
	mov.u32 	%r13, %ctaid.y;
	mad.lo.s32 	%r14, %r12, %r13, %r11;
	setp.ge.u32 	%p1, %r1, %r6;
	setp.ge.u32 	%p2, %r14, %r7;
	or.pred  	%p3, %p1, %p2;
	@%p3 bra 	$L__BB2_2;
	cvta.to.global.u64 	%rd4, %rd1;
	cvta.to.global.u64 	%rd5, %rd2;
	cvta.to.global.u64 	%rd6, %rd3;
	setp.eq.s32 	%p4, %r3, 0;
	mad.lo.s32 	%r15, %r6, %r14, %r1;
	mad.lo.s32 	%r16, %r7, %r1, %r14;
	selp.b32 	%r17, %r15, %r16, %p4;
	setp.eq.s32 	%p5, %r4, 0;
	selp.b32 	%r18, %r15, %r16, %p5;
	mul.wide.s32 	%rd7, %r17, 4;
	add.s64 	%rd8, %rd4, %rd7;
	ld.global.f32 	%f1, [%rd8];
	mul.wide.s32 	%rd9, %r18, 4;
	add.s64 	%rd10, %rd5, %rd9;
	ld.global.f32 	%f2, [%rd10];
	mul.f32 	%f3, %f1, %f2;
	mul.wide.u32 	%rd11, %r15, 4;
	add.s64 	%rd12, %rd6, %rd11;
	st.global.f32 	[%rd12], %f3;
$L__BB2_2:
	ret;

}
	// .globl	_Z6RMultiiiiifPfS_
.visible .entry _Z6RMultiiiiifPfS_(
	.param .u32 _Z6RMultiiiiifPfS__param_0,
	.param .u32 _Z6RMultiiiiifPfS__param_1,
	.param .u32 _Z6RMultiiiiifPfS__param_2,
	.param .u32 _Z6RMultiiiiifPfS__param_3,
	.param .f32 _Z6RMultiiiiifPfS__param_4,
	.param .u64 .ptr .align 1 _Z6RMultiiiiifPfS__param_5,
	.param .u64 .ptr .align 1 _Z6RMultiiiiifPfS__param_6
)
{
	.reg .pred 	%p<4>;
	.reg .b32 	%r<14>;
	.reg .b32 	%f<4>;
	.reg .b64 	%rd<8>;

	ld.param.u32 	%r4, [_Z6RMultiiiiifPfS__param_2];
	ld.param.u32 	%r3, [_Z6RMultiiiiifPfS__param_3];
	ld.param.f32 	%f1, [_Z6RMultiiiiifPfS__param_4];
	ld.param.u64 	%rd1, [_Z6RMultiiiiifPfS__param_5];
	ld.param.u64 	%rd2, [_Z6RMultiiiiifPfS__param_6];
	mov.u32 	%r6, %tid.x;
	mov.u32 	%r7, %ntid.x;
	mov.u32 	%r8, %ctaid.x;
	mad.lo.s32 	%r1, %r7, %r8, %r6;
	mov.u32 	%r9, %tid.y;
	mov.u32 	%r10, %ntid.y;
	mov.u32 	%r11, %ctaid.y;
	mad.lo.s32 	%r12, %r10, %r11, %r9;
	setp.ge.u32 	%p1, %r1, %r3;
	setp.ge.u32 	%p2, %r12, %r4;
	or.pred  	%p3, %p1, %p2;
	@%p3 bra 	$L__BB3_2;
	cvta.to.global.u64 	%rd3, %rd1;
	cvta.to.global.u64 	%rd4, %rd2;
	mad.lo.s32 	%r13, %r3, %r12, %r1;
	mul.wide.u32 	%rd5, %r13, 4;
	add.s64 	%rd6, %rd3, %rd5;
	ld.global.f32 	%f2, [%rd6];
	mul.f32 	%f3, %f1, %f2;
	add.s64 	%rd7, %rd4, %rd5;
	st.global.f32 	[%rd7], %f3;
$L__BB3_2:
	ret;

}
	// .globl	_Z6DivideiiiiPfS_S_
.visible .entry _Z6DivideiiiiPfS_S_(
	.param .u32 _Z6DivideiiiiPfS_S__param_0,
	.param .u32 _Z6DivideiiiiPfS_S__param_1,
	.param .u32 _Z6DivideiiiiPfS_S__param_2,
	.param .u32 _Z6DivideiiiiPfS_S__param_3,
	.param .u64 .ptr .align 1 _Z6DivideiiiiPfS_S__param_4,
	.param .u64 .ptr .align 1 _Z6DivideiiiiPfS_S__param_5,
	.param .u64 .ptr .align 1 _Z6DivideiiiiPfS_S__param_6
)
{
	.reg .pred 	%p<6>;
	.reg .b32 	%r<19>;
	.reg .b32 	%f<4>;
	.reg .b64 	%rd<13>;

	ld.param.u32 	%r3, [_Z6DivideiiiiPfS_S__param_0];
	ld.param.u32 	%r4, [_Z6DivideiiiiPfS_S__param_1];
	ld.param.u32 	%r7, [_Z6DivideiiiiPfS_S__param_2];
	ld.param.u32 	%r6, [_Z6DivideiiiiPfS_S__param_3];
	ld.param.u64 	%rd1, [_Z6DivideiiiiPfS_S__param_4];
	ld.param.u64 	%rd2, [_Z6DivideiiiiPfS_S__param_5];
	ld.param.u64 	%rd3, [_Z6DivideiiiiPfS_S__param_6];
	mov.u32 	%r8, %tid.x;
	mov.u32 	%r9, %ntid.x;
	mov.u32 	%r10, %ctaid.x;
	mad.lo.s32 	%r1, %r9, %r10, %r8;
	mov.u32 	%r11, %tid.y;
	mov.u32 	%r12, %ntid.y;
	mov.u32 	%r13, %ctaid.y;
	mad.lo.s32 	%r14, %r12, %r13, %r11;
	setp.ge.u32 	%p1, %r1, %r6;
	setp.ge.u32 	%p2, %r14, %r7;
	or.pred  	%p3, %p1, %p2;
	@%p3 bra 	$L__BB4_2;
	cvta.to.global.u64 	%rd4, %rd1;
	cvta.to.global.u64 	%rd5, %rd2;
	cvta.to.global.u64 	%rd6, %rd3;
	setp.eq.s32 	%p4, %r3, 0;
	mad.lo.s32 	%r15, %r6, %r14, %r1;
	mad.lo.s32 	%r16, %r7, %r1, %r14;
	selp.b32 	%r17, %r15, %r16, %p4;
	setp.eq.s32 	%p5, %r4, 0;
	selp.b32 	%r18, %r15, %r16, %p5;
	mul.wide.s32 	%rd7, %r17, 4;
	add.s64 	%rd8, %rd4, %rd7;
	ld.global.f32 	%f1, [%rd8];
	mul.wide.s32 	%rd9, %r18, 4;
	add.s64 	%rd10, %rd5, %rd9;
	ld.global.f32 	%f2, [%rd10];
	div.rn.f32 	%f3, %f1, %f2;
	mul.wide.u32 	%rd11, %r15, 4;
	add.s64 	%rd12, %rd6, %rd11;
	st.global.f32 	[%rd12], %f3;
$L__BB4_2:
	ret;

}
	// .globl	_Z3DOTiiiiiPfS_S_
.visible .entry _Z3DOTiiiiiPfS_S_(
	.param .u32 _Z3DOTiiiiiPfS_S__param_0,
	.param .u32 _Z3DOTiiiiiPfS_S__param_1,
	.param .u32 _Z3DOTiiiiiPfS_S__param_2,
	.param .u32 _Z3DOTiiiiiPfS_S__param_3,
	.param .u32 _Z3DOTiiiiiPfS_S__param_4,
	.param .u64 .ptr .align 1 _Z3DOTiiiiiPfS_S__param_5,
	.param .u64 .ptr .align 1 _Z3DOTiiiiiPfS_S__param_6,
	.param .u64 .ptr .align 1 _Z3DOTiiiiiPfS_S__param_7
)
{
	.reg .pred 	%p<21>;
	.reg .b32 	%r<138>;
	.reg .b32 	%f<68>;
	.reg .b64 	%rd<70>;

	ld.param.u32 	%r28, [_Z3DOTiiiiiPfS_S__param_0];
	ld.param.u32 	%r29, [_Z3DOTiiiiiPfS_S__param_1];
	ld.param.u32 	%r33, [_Z3DOTiiiiiPfS_S__param_2];
	ld.param.u32 	%r31, [_Z3DOTiiiiiPfS_S__param_3];
	ld.param.u32 	%r32, [_Z3DOTiiiiiPfS_S__param_4];
	ld.param.u64 	%rd4, [_Z3DOTiiiiiPfS_S__param_5];
	ld.param.u64 	%rd5, [_Z3DOTiiiiiPfS_S__param_6];
	cvta.to.global.u64 	%rd1, %rd5;
	cvta.to.global.u64 	%rd2, %rd4;
	mov.u32 	%r34, %tid.x;
	mov.u32 	%r35, %ntid.x;
	mov.u32 	%r36, %ctaid.x;
	mad.lo.s32 	%r1, %r35, %r36, %r34;
	mov.u32 	%r37, %tid.y;
	mov.u32 	%r38, %ntid.y;
	mov.u32 	%r39, %ctaid.y;
	mad.lo.s32 	%r40, %r38, %r39, %r37;
	setp.ge.u32 	%p1, %r1, %r32;
	setp.ge.u32 	%p2, %r40, %r33;
	or.pred  	%p3, %p1, %p2;
	@%p3 bra 	$L__BB5_14;
	setp.lt.s32 	%p4, %r31, 1;
	mov.f32 	%f67, 0f00000000;
	@%p4 bra 	$L__BB5_13;
	mul.lo.s32 	%r3, %r31, %r40;
	mul.lo.s32 	%r4, %r31, %r1;
	and.b32  	%r5, %r31, 7;
	setp.lt.u32 	%p5, %r31, 8;
	mov.f32 	%f67, 0f00000000;
	mov.b32 	%r136, 0;
	@%p5 bra 	$L__BB5_5;
	and.b32  	%r136, %r31, 2147483640;
	neg.s32 	%r134, %r136;
	add.s32 	%r133, %r4, 3;
	shl.b32 	%r9, %r32, 3;
	shl.b32 	%r10, %r33, 3;
	add.s32 	%r130, %r3, 3;
	mov.f32 	%f67, 0f00000000;
	mov.u32 	%r131, %r40;
	mov.u32 	%r132, %r1;
$L__BB5_4:
	.pragma "nounroll";
	setp.eq.s32 	%p6, %r29, 0;
	setp.eq.s32 	%p7, %r28, 0;
	add.s32 	%r42, %r130, -3;
	selp.b32 	%r43, %r42, %r131, %p7;
	add.s32 	%r44, %r133, -3;
	selp.b32 	%r45, %r132, %r44, %p6;
	mul.wide.s32 	%rd6, %r43, 4;
	add.s64 	%rd7, %rd2, %rd6;
	ld.global.f32 	%f17, [%rd7];
	mul.wide.s32 	%rd8, %r45, 4;
	add.s64 	%rd9, %rd1, %rd8;
	ld.global.f32 	%f18, [%rd9];
	fma.rn.f32 	%f19, %f17, %f18, %f67;
	add.s32 	%r46, %r130, -2;
	add.s32 	%r47, %r33, %r131;
	selp.b32 	%r48, %r46, %r47, %p7;
	add.s32 	%r49, %r133, -2;
	add.s32 	%r50, %r32, %r132;
	selp.b32 	%r51, %r50, %r49, %p6;
	mul.wide.s32 	%rd10, %r48, 4;
	add.s64 	%rd11, %rd2, %rd10;
	ld.global.f32 	%f20, [%rd11];
	mul.wide.s32 	%rd12, %r51, 4;
	add.s64 	%rd13, %rd1, %rd12;
	ld.global.f32 	%f21, [%rd13];
	fma.rn.f32 	%f22, %f20, %f21, %f19;
	add.s32 	%r52, %r130, -1;
	add.s32 	%r53, %r33, %r47;
	selp.b32 	%r54, %r52, %r53, %p7;
	add.s32 	%r55, %r133, -1;
	add.s32 	%r56, %r32, %r50;
	selp.b32 	%r57, %r56, %r55, %p6;
	mul.wide.s32 	%rd14, %r54, 4;
	add.s64 	%rd15, %rd2, %rd14;
	ld.global.f32 	%f23, [%rd15];
	mul.wide.s32 	%rd16, %r57, 4;
	add.s64 	%rd17, %rd1, %rd16;
	ld.global.f32 	%f24, [%rd17];
	fma.rn.f32 	%f25, %f23, %f24, %f22;
	add.s32 	%r58, %r130, 4;
	add.s32 	%r59, %r33, %r53;
	selp.b32 	%r60, %r130, %r59, %p7;
	add.s32 	%r61, %r133, 4;
	add.s32 	%r62, %r32, %r56;
	selp.b32 	%r63, %r62, %r133, %p6;
	mul.wide.s32 	%rd18, %r60, 4;
	add.s64 	%rd19, %rd2, %rd18;
	ld.global.f32 	%f26, [%rd19];
	mul.wide.s32 	%rd20, %r63, 4;
	add.s64 	%rd21, %rd1, %rd20;
	ld.global.f32 	%f27, [%rd21];
	fma.rn.f32 	%f28, %f26, %f27, %f25;
	add.s32 	%r64, %r130, 1;
	add.s32 	%r65, %r33, %r59;
	selp.b32 	%r66, %r64, %r65, %p7;
	add.s32 	%r67, %r133, 1;
	add.s32 	%r68, %r32, %r62;
	selp.b32 	%r69, %r68, %r67, %p6;
	mul.wide.s32 	%rd22, %r66, 4;
	add.s64 	%rd23, %rd2, %rd22;
	ld.global.f32 	%f29, [%rd23];
	mul.wide.s32 	%rd24, %r69, 4;
	add.s64 	%rd25, %rd1, %rd24;
	ld.global.f32 	%f30, [%rd25];
	fma.rn.f32 	%f31, %f29, %f30, %f28;
	add.s32 	%r70, %r130, 2;
	add.s32 	%r71, %r33, %r65;
	selp.b32 	%r72, %r70, %r71, %p7;
	add.s32 	%r73, %r133, 2;
	add.s32 	%r74, %r32, %r68;
	selp.b32 	%r75, %r74, %r73, %p6;
	mul.wide.s32 	%rd26, %r72, 4;
	add.s64 	%rd27, %rd2, %rd26;
	ld.global.f32 	%f32, [%rd27];
	mul.wide.s32 	%rd28, %r75, 4;
	add.s64 	%rd29, %rd1, %rd28;
	ld.global.f32 	%f33, [%rd29];
	fma.rn.f32 	%f34, %f32, %f33, %f31;
	add.s32 	%r76, %r130, 3;
	add.s32 	%r77, %r33, %r71;
	selp.b32 	%r78, %r76, %r77, %p7;
	add.s32 	%r79, %r133, 3;
	add.s32 	%r80, %r32, %r74;
	selp.b32 	%r81, %r80, %r79, %p6;
	mul.wide.s32 	%rd30, %r78, 4;
	add.s64 	%rd31, %rd2, %rd30;
	ld.global.f32 	%f35, [%rd31];
	mul.wide.s32 	%rd32, %r81, 4;
	add.s64 	%rd33, %rd1, %rd32;
	ld.global.f32 	%f36, [%rd33];
	fma.rn.f32 	%f37, %f35, %f36, %f34;
	add.s32 	%r82, %r33, %r77;
	selp.b32 	%r83, %r58, %r82, %p7;
	add.s32 	%r84, %r32, %r80;
	selp.b32 	%r85, %r84, %r61, %p6;
	mul.wide.s32 	%rd34, %r83, 4;
	add.s64 	%rd35, %rd2, %rd34;
	ld.global.f32 	%f38, [%rd35];
	mul.wide.s32 	%rd36, %r85, 4;
	add.s64 	%rd37, %rd1, %rd36;
	ld.global.f32 	%f39, [%rd37];
	fma.rn.f32 	%f67, %f38, %f39, %f37;
	add.s32 	%r134, %r134, 8;
	add.s32 	%r133, %r133, 8;
	add.s32 	%r132, %r132, %r9;
	add.s32 	%r131, %r131, %r10;
	add.s32 	%r130, %r130, 8;
	setp.ne.s32 	%p8, %r134, 0;
	@%p8 bra 	$L__BB5_4;
$L__BB5_5:
	setp.eq.s32 	%p9, %r5, 0;
	@%p9 bra 	$L__BB5_13;
	and.b32  	%r23, %r31, 3;
	setp.lt.u32 	%p10, %r5, 4;
	@%p10 bra 	$L__BB5_8;
	setp.eq.s32 	%p11, %r29, 0;
	setp.eq.s32 	%p12, %r28, 0;
	add.s32 	%r86, %r136, %r3;
	mad.lo.s32 	%r87, %r136, %r33, %r40;
	selp.b32 	%r88, %r86, %r87, %p12;
	mad.lo.s32 	%r89, %r136, %r32, %r1;
	add.s32 	%r90, %r136, %r4;
	selp.b32 	%r91, %r89, %r90, %p11;
	mul.wide.s32 	%rd38, %r88, 4;
	add.s64 	%rd39, %rd2, %rd38;
	ld.global.f32 	%f41, [%rd39];
	mul.wide.s32 	%rd40, %r91, 4;
	add.s64 	%rd41, %rd1, %rd40;
	ld.global.f32 	%f42, [%rd41];
	fma.rn.f32 	%f43, %f41, %f42, %f67;
	add.s32 	%r92, %r86, 1;
	add.s32 	%r93, %r87, %r33;
	selp.b32 	%r94, %r92, %r93, %p12;
	add.s32 	%r95, %r89, %r32;
	add.s32 	%r96, %r90, 1;
	selp.b32 	%r97, %r95, %r96, %p11;
	mul.wide.s32 	%rd42, %r94, 4;
	add.s64 	%rd43, %rd2, %rd42;
	ld.global.f32 	%f44, [%rd43];
	mul.wide.s32 	%rd44, %r97, 4;
	add.s64 	%rd45, %rd1, %rd44;
	ld.global.f32 	%f45, [%rd45];
	fma.rn.f32 	%f46, %f44, %f45, %f43;
	add.s32 	%r98, %r86, 2;
	add.s32 	%r99, %r93, %r33;
	selp.b32 	%r100, %r98, %r99, %p12;
	add.s32 	%r101, %r95, %r32;
	add.s32 	%r102, %r90, 2;
	selp.b32 	%r103, %r101, %r102, %p11;
	mul.wide.s32 	%rd46, %r100, 4;
	add.s64 	%rd47, %rd2, %rd46;
	ld.global.f32 	%f47, [%rd47];
	mul.wide.s32 	%rd48, %r103, 4;
	add.s64 	%rd49, %rd1, %rd48;
	ld.global.f32 	%f48, [%rd49];
	fma.rn.f32 	%f49, %f47, %f48, %f46;
	add.s32 	%r104, %r86, 3;
	add.s32 	%r105, %r99, %r33;
	selp.b32 	%r106, %r104, %r105, %p12;
	add.s32 	%r107, %r101, %r32;
	add.s32 	%r108, %r90, 3;
	selp.b32 	%r109, %r107, %r108, %p11;
	mul.wide.s32 	%rd50, %r106, 4;
	add.s64 	%rd51, %rd2, %rd50;
	ld.global.f32 	%f50, [%rd51];
	mul.wide.s32 	%rd52, %r109, 4;
	add.s64 	%rd53, %rd1, %rd52;
	ld.global.f32 	%f51, [%rd53];
	fma.rn.f32 	%f67, %f50, %f51, %f49;
	add.s32 	%r136, %r136, 4;
$L__BB5_8:
	setp.eq.s32 	%p13, %r23, 0;
	@%p13 bra 	$L__BB5_13;
	setp.eq.s32 	%p14, %r23, 1;
	@%p14 bra 	$L__BB5_11;
	setp.eq.s32 	%p15, %r29, 0;
	setp.eq.s32 	%p16, %r28, 0;
	add.s32 	%r110, %r136, %r3;
	mad.lo.s32 	%r111, %r136, %r33, %r40;
	selp.b32 	%r112, %r110, %r111, %p16;
	mad.lo.s32 	%r113, %r136, %r32, %r1;
	add.s32 	%r114, %r136, %r4;
	selp.b32 	%r115, %r113, %r114, %p15;
	mul.wide.s32 	%rd54, %r112, 4;
	add.s64 	%rd55, %rd2, %rd54;
	ld.global.f32 	%f53, [%rd55];
	mul.wide.s32 	%rd56, %r115, 4;
	add.s64 	%rd57, %rd1, %rd56;
	ld.global.f32 	%f54, [%rd57];
	fma.rn.f32 	%f55, %f53, %f54, %f67;
	add.s32 	%r116, %r110, 1;
	add.s32 	%r117, %r111, %r33;
	selp.b32 	%r118, %r116, %r117, %p16;
	add.s32 	%r119, %r113, %r32;
	add.s32 	%r120, %r114, 1;
	selp.b32 	%r121, %r119, %r120, %p15;
	mul.wide.s32 	%rd58, %r118, 4;
	add.s64 	%rd59, %rd2, %rd58;
	ld.global.f32 	%f56, [%rd59];
	mul.wide.s32 	%rd60, %r121, 4;
	add.s64 	%rd61, %rd1, %rd60;
	ld.global.f32 	%f57, [%rd61];
	fma.rn.f32 	%f67, %f56, %f57, %f55;
	add.s32 	%r136, %r136, 2;
$L__BB5_11:
	and.b32  	%r122, %r31, 1;
	setp.eq.b32 	%p17, %r122, 1;
	not.pred 	%p18, %p17;
	@%p18 bra 	$L__BB5_13;
	setp.eq.s32 	%p19, %r29, 0;
	setp.eq.s32 	%p20, %r28, 0;
	add.s32 	%r123, %r136, %r3;
	mad.lo.s32 	%r124, %r136, %r33, %r40;
	selp.b32 	%r125, %r123, %r124, %p20;
	mad.lo.s32 	%r126, %r136, %r32, %r1;
	add.s32 	%r127, %r136, %r4;
	selp.b32 	%r128, %r126, %r127, %p19;
	mul.wide.s32 	%rd62, %r125, 4;
	add.s64 	%rd63, %rd2, %rd62;
	ld.global.f32 	%f58, [%rd63];
	mul.wide.s32 	%rd64, %r128, 4;
	add.s64 	%rd65, %rd1, %rd64;
	ld.global.f32 	%f59, [%rd65];
	fma.rn.f32 	%f67, %f58, %f59, %f67;
$L__BB5_13:
	ld.param.u64 	%rd69, [_Z3DOTiiiiiPfS_S__param_7];
	mad.lo.s32 	%r129, %r32, %r40, %r1;
	cvta.to.global.u64 	%rd66, %rd69;
	mul.wide.u32 	%rd67, %r129, 4;
	add.s64 	%rd68, %rd66, %rd67;
	st.global.f32 	[%rd68], %f67;
$L__BB5_14:
	ret;

}
	// .globl	_Z4Dom1iPf
.visible .entry _Z4Dom1iPf(
	.param .u32 _Z4Dom1iPf_param_0,
	.param .u64 .ptr .align 1 _Z4Dom1iPf_param_1
)
{
	.reg .pred 	%p<10>;
	.reg .b32 	%r<32>;
	.reg .b32 	%f<112>;
	.reg .b64 	%rd<30>;

	ld.param.u32 	%r18, [_Z4Dom1iPf_param_0];
	ld.param.u64 	%rd8, [_Z4Dom1iPf_param_1];
	cvta.to.global.u64 	%rd1, %rd8;
	mov.u32 	%r19, %tid.y;
	mov.u32 	%r20, %ntid.y;
	mov.u32 	%r21, %ctaid.y;
	mad.lo.s32 	%r1, %r20, %r21, %r19;
	setp.ge.s32 	%p1, %r1, %r18;
	@%p1 bra 	$L__BB6_14;
	mul.lo.s32 	%r2, %r1, %r18;
	and.b32  	%r3, %r18, 15;
	setp.lt.u32 	%p2, %r18, 16;
	mov.f32 	%f111, 0f00000000;
	mov.b32 	%r29, 0;
	@%p2 bra 	$L__BB6_4;
	and.b32  	%r29, %r18, 2147483632;
	neg.s32 	%r27, %r29;
	mul.wide.u32 	%rd9, %r2, 4;
	add.s64 	%rd10, %rd9, %rd1;
	add.s64 	%rd28, %rd10, 32;
	mov.f32 	%f111, 0f00000000;
$L__BB6_3:
	.pragma "nounroll";
	ld.global.f32 	%f17, [%rd28+-32];
	abs.f32 	%f18, %f17;
	add.f32 	%f19, %f111, %f18;
	ld.global.f32 	%f20, [%rd28+-28];
	abs.f32 	%f21, %f20;
	add.f32 	%f22, %f19, %f21;
	ld.global.f32 	%f23, [%rd28+-24];
	abs.f32 	%f24, %f23;
	add.f32 	%f25, %f22, %f24;
	ld.global.f32 	%f26, [%rd28+-20];
	abs.f32 	%f27, %f26;
	add.f32 	%f28, %f25, %f27;
	ld.global.f32 	%f29, [%rd28+-16];
	abs.f32 	%f30, %f29;
	add.f32 	%f31, %f28, %f30;
	ld.global.f32 	%f32, [%rd28+-12];
	abs.f32 	%f33, %f32;
	add.f32 	%f34, %f31, %f33;
	ld.global.f32 	%f35, [%rd28+-8];
	abs.f32 	%f36, %f35;
	add.f32 	%f37, %f34, %f36;
	ld.global.f32 	%f38, [%rd28+-4];
	abs.f32 	%f39, %f38;
	add.f32 	%f40, %f37, %f39;
	ld.global.f32 	%f41, [%rd28];
	abs.f32 	%f42, %f41;
	add.f32 	%f43, %f40, %f42;
	ld.global.f32 	%f44, [%rd28+4];
	abs.f32 	%f45, %f44;
	add.f32 	%f46, %f43, %f45;
	ld.global.f32 	%f47, [%rd28+8];
	abs.f32 	%f48, %f47;
	add.f32 	%f49, %f46, %f48;
	ld.global.f32 	%f50, [%rd28+12];
	abs.f32 	%f51, %f50;
	add.f32 	%f52, %f49, %f51;
	ld.global.f32 	%f53, [%rd28+16];
	abs.f32 	%f54, %f53;
	add.f32 	%f55, %f52, %f54;
	ld.global.f32 	%f56, [%rd28+20];
	abs.f32 	%f57, %f56;
	add.f32 	%f58, %f55, %f57;
	ld.global.f32 	%f59, [%rd28+24];
	abs.f32 	%f60, %f59;
	add.f32 	%f61, %f58, %f60;
	ld.global.f32 	%f62, [%rd28+28];
	abs.f32 	%f63, %f62;
	add.f32 	%f111, %f61, %f63;
	add.s32 	%r27, %r27, 16;
	add.s64 	%rd28, %rd28, 64;
	setp.ne.s32 	%p3, %r27, 0;
	@%p3 bra 	$L__BB6_3;
$L__BB6_4:
	setp.eq.s32 	%p4, %r3, 0;
	@%p4 bra 	$L__BB6_13;
	and.b32  	%r9, %r18, 7;
	setp.lt.u32 	%p5, %r3, 8;
	@%p5 bra 	$L__BB6_7;
	add.s32 	%r23, %r29, %r2;
	mul.wide.u32 	%rd11, %r23, 4;
	add.s64 	%rd12, %rd1, %rd11;
	ld.global.f32 	%f65, [%rd12];
	abs.f32 	%f66, %f65;
	add.f32 	%f67, %f111, %f66;
	cvt.u64.u32 	%rd13, %r2;
	cvt.u64.u32 	%rd14, %r29;
	add.s64 	%rd15, %rd14, %rd13;
	shl.b64 	%rd16, %rd15, 2;
	add.s64 	%rd17, %rd1, %rd16;
	ld.global.f32 	%f68, [%rd17+4];
	abs.f32 	%f69, %f68;
	add.f32 	%f70, %f67, %f69;
	ld.global.f32 	%f71, [%rd17+8];
	abs.f32 	%f72, %f71;
	add.f32 	%f73, %f70, %f72;
	ld.global.f32 	%f74, [%rd17+12];
	abs.f32 	%f75, %f74;
	add.f32 	%f76, %f73, %f75;
	ld.global.f32 	%f77, [%rd17+16];
	abs.f32 	%f78, %f77;
	add.f32 	%f79, %f76, %f78;
	ld.global.f32 	%f80, [%rd17+20];
	abs.f32 	%f81, %f80;
	add.f32 	%f82, %f79, %f81;
	ld.global.f32 	%f83, [%rd17+24];
	abs.f32 	%f84, %f83;
	add.f32 	%f85, %f82, %f84;
	ld.global.f32 	%f86, [%rd17+28];
	abs.f32 	%f87, %f86;
	add.f32 	%f111, %f85, %f87;
	add.s32 	%r29, %r29, 8;
$L__BB6_7:
	setp.eq.s32 	%p6, %r9, 0;
	@%p6 bra 	$L__BB6_13;
	and.b32  	%r12, %r18, 3;
	setp.lt.u32 	%p7, %r9, 4;
	@%p7 bra 	$L__BB6_10;
	add.s32 	%r24, %r29, %r2;
	mul.wide.u32 	%rd18, %r24, 4;
	add.s64 	%rd19, %rd1, %rd18;
	ld.global.f32 	%f89, [%rd19];
	abs.f32 	%f90, %f89;
	add.f32 	%f91, %f111, %f90;
	cvt.u64.u32 	%rd20, %r2;
	cvt.u64.u32 	%rd21, %r29;
	add.s64 	%rd22, %rd21, %rd20;
	shl.b64 	%rd23, %rd22, 2;
	add.s64 	%rd24, %rd1, %rd23;
	ld.global.f32 	%f92, [%rd24+4];
	abs.f32 	%f93, %f92;
	add.f32 	%f94, %f91, %f93;
	ld.global.f32 	%f95, [%rd24+8];
	abs.f32 	%f96, %f95;
	add.f32 	%f97, %f94, %f96;
	ld.global.f32 	%f98, [%rd24+12];
	abs.f32 	%f99, %f98;
	add.f32 	%f111, %f97, %f99;
	add.s32 	%r29, %r29, 4;
$L__BB6_10:
	setp.eq.s32 	%p8, %r12, 0;
	@%p8 bra 	$L__BB6_13;
	add.s32 	%r25, %r29, %r2;
	mul.wide.u32 	%rd25, %r25, 4;
	add.s64 	%rd29, %rd1, %rd25;
	neg.s32 	%r31, %r12;
$L__BB6_12:
	.pragma "nounroll";
	ld.global.f32 	%f100, [%rd29];
	abs.f32 	%f101, %f100;
	add.f32 	%f111, %f111, %f101;
	add.s64 	%rd29, %rd29, 4;
	add.s32 	%r31, %r31, 1;
	setp.ne.s32 	%p9, %r31, 0;
	@%p9 bra 	$L__BB6_12;
$L__BB6_13:
	add.f32 	%f102, %f111, 0f44FA0000;
	add.s32 	%r26, %r2, %r1;
	mul.wide.u32 	%rd26, %r26, 4;
	add.s64 	%rd27, %rd1, %rd26;
	st.global.f32 	[%rd27], %f102;
$L__BB6_14:
	ret;

}
	// .globl	_Z4Dom2iPfS_
.visible .entry _Z4Dom2iPfS_(
	.param .u32 _Z4Dom2iPfS__param_0,
	.param .u64 .ptr .align 1 _Z4Dom2iPfS__param_1,
	.param .u64 .ptr .align 1 _Z4Dom2iPfS__param_2
)
{
	.reg .pred 	%p<10>;
	.reg .b32 	%r<32>;
	.reg .b32 	%f<112>;
	.reg .b64 	%rd<44>;

	ld.param.u32 	%r18, [_Z4Dom2iPfS__param_0];
	ld.param.u64 	%rd15, [_Z4Dom2iPfS__param_1];
	ld.param.u64 	%rd16, [_Z4Dom2iPfS__param_2];
	cvta.to.global.u64 	%rd1, %rd15;
	cvta.to.global.u64 	%rd2, %rd16;
	mov.u32 	%r19, %tid.y;
	mov.u32 	%r20, %ntid.y;
	mov.u32 	%r21, %ctaid.y;
	mad.lo.s32 	%r1, %r20, %r21, %r19;
	setp.ge.s32 	%p1, %r1, %r18;
	@%p1 bra 	$L__BB7_14;
	mul.lo.s32 	%r2, %r1, %r18;
	and.b32  	%r3, %r18, 15;
	setp.lt.u32 	%p2, %r18, 16;
	mov.f32 	%f111, 0f00000000;
	mov.b32 	%r29, 0;
	@%p2 bra 	$L__BB7_4;
	and.b32  	%r29, %r18, 2147483632;
	neg.s32 	%r27, %r29;
	mul.wide.u32 	%rd17, %r2, 4;
	add.s64 	%rd18, %rd17, 32;
	add.s64 	%rd41, %rd2, %rd18;
	add.s64 	%rd40, %rd1, %rd18;
	mov.f32 	%f111, 0f00000000;
$L__BB7_3:
	.pragma "nounroll";
	ld.global.f32 	%f17, [%rd40+-32];
	abs.f32 	%f18, %f17;
	add.f32 	%f19, %f111, %f18;
	st.global.f32 	[%rd41+-32], %f17;
	ld.global.f32 	%f20, [%rd40+-28];
	abs.f32 	%f21, %f20;
	add.f32 	%f22, %f19, %f21;
	st.global.f32 	[%rd41+-28], %f20;
	ld.global.f32 	%f23, [%rd40+-24];
	abs.f32 	%f24, %f23;
	add.f32 	%f25, %f22, %f24;
	st.global.f32 	[%rd41+-24], %f23;
	ld.global.f32 	%f26, [%rd40+-20];
	abs.f32 	%f27, %f26;
	add.f32 	%f28, %f25, %f27;
	st.global.f32 	[%rd41+-20], %f26;
	ld.global.f32 	%f29, [%rd40+-16];
	abs.f32 	%f30, %f29;
	add.f32 	%f31, %f28, %f30;
	st.global.f32 	[%rd41+-16], %f29;
	ld.global.f32 	%f32, [%rd40+-12];
	abs.f32 	%f33, %f32;
	add.f32 	%f34, %f31, %f33;
	st.global.f32 	[%rd41+-12], %f32;
	ld.global.f32 	%f35, [%rd40+-8];
	abs.f32 	%f36, %f35;
	add.f32 	%f37, %f34, %f36;
	st.global.f32 	[%rd41+-8], %f35;
	ld.global.f32 	%f38, [%rd40+-4];
	abs.f32 	%f39, %f38;
	add.f32 	%f40, %f37, %f39;
	st.global.f32 	[%rd41+-4], %f38;
	ld.global.f32 	%f41, [%rd40];
	abs.f32 	%f42, %f41;
	add.f32 	%f43, %f40, %f42;
	st.global.f32 	[%rd41], %f41;
	ld.global.f32 	%f44, [%rd40+4];
	abs.f32 	%f45, %f44;
	add.f32 	%f46, %f43, %f45;
	st.global.f32 	[%rd41+4], %f44;
	ld.global.f32 	%f47, [%rd40+8];
	abs.f32 	%f48, %f47;
	add.f32 	%f49, %f46, %f48;
	st.global.f32 	[%rd41+8], %f47;
	ld.global.f32 	%f50, [%rd40+12];
	abs.f32 	%f51, %f50;
	add.f32 	%f52, %f49, %f51;
	st.global.f32 	[%rd41+12], %f50;
	ld.global.f32 	%f53, [%rd40+16];
	abs.f32 	%f54, %f53;
	add.f32 	%f55, %f52, %f54;
	st.global.f32 	[%rd41+16], %f53;
	ld.global.f32 	%f56, [%rd40+20];
	abs.f32 	%f57, %f56;
	add.f32 	%f58, %f55, %f57;
	st.global.f32 	[%rd41+20], %f56;
	ld.global.f32 	%f59, [%rd40+24];
	abs.f32 	%f60, %f59;
	add.f32 	%f61, %f58, %f60;
	st.global.f32 	[%rd41+24], %f59;
	ld.global.f32 	%f62, [%rd40+28];
	abs.f32 	%f63, %f62;
	add.f32 	%f111, %f61, %f63;
	st.global.f32 	[%rd41+28], %f62;
	add.s32 	%r27, %r27, 16;
	add.s64 	%rd41, %rd41, 64;
	add.s64 	%rd40, %rd40, 64;
	setp.ne.s32 	%p3, %r27, 0;
	@%p3 bra 	$L__BB7_3;
$L__BB7_4:
	setp.eq.s32 	%p4, %r3, 0;
	@%p4 bra 	$L__BB7_13;
	and.b32  	%r9, %r18, 7;
	setp.lt.u32 	%p5, %r3, 8;
	@%p5 bra 	$L__BB7_7;
	add.s32 	%r23, %r29, %r2;
	mul.wide.u32 	%rd19, %r23, 4;
	add.s64 	%rd20, %rd1, %rd19;
	ld.global.f32 	%f65, [%rd20];
	abs.f32 	%f66, %f65;
	add.f32 	%f67, %f111, %f66;
	add.s64 	%rd21, %rd2, %rd19;
	st.global.f32 	[%rd21], %f65;
	cvt.u64.u32 	%rd22, %r2;
	cvt.u64.u32 	%rd23, %r29;
	add.s64 	%rd24, %rd23, %rd22;
	shl.b64 	%rd25, %rd24, 2;
	add.s64 	%rd26, %rd1, %rd25;
	ld.global.f32 	%f68, [%rd26+4];
	abs.f32 	%f69, %f68;
	add.f32 	%f70, %f67, %f69;
	add.s64 	%rd27, %rd2, %rd25;
	st.global.f32 	[%rd27+4], %f68;
	ld.global.f32 	%f71, [%rd26+8];
	abs.f32 	%f72, %f71;
	add.f32 	%f73, %f70, %f72;
	st.global.f32 	[%rd27+8], %f71;
	ld.global.f32 	%f74, [%rd26+12];
	abs.f32 	%f75, %f74;
	add.f32 	%f76, %f73, %f75;
	st.global.f32 	[%rd27+12], %f74;
	ld.global.f32 	%f77, [%rd26+16];
	abs.f32 	%f78, %f77;
	add.f32 	%f79, %f76, %f78;
	st.global.f32 	[%rd27+16], %f77;
	ld.global.f32 	%f80, [%rd26+20];
	abs.f32 	%f81, %f80;
	add.f32 	%f82, %f79, %f81;
	st.global.f32 	[%rd27+20], %f80;
	ld.global.f32 	%f83, [%rd26+24];
	abs.f32 	%f84, %f83;
	add.f32 	%f85, %f82, %f84;
	st.global.f32 	[%rd27+24], %f83;
	ld.global.f32 	%f86, [%rd26+28];
	abs.f32 	%f87, %f86;
	add.f32 	%f111, %f85, %f87;
	st.global.f32 	[%rd27+28], %f86;
	add.s32 	%r29, %r29, 8;
$L__BB7_7:
	setp.eq.s32 	%p6, %r9, 0;
	@%p6 bra 	$L__BB7_13;
	and.b32  	%r12, %r18, 3;
	setp.lt.u32 	%p7, %r9, 4;
	@%p7 bra 	$L__BB7_10;
	add.s32 	%r24, %r29, %r2;
	mul.wide.u32 	%rd28, %r24, 4;
	add.s64 	%rd29, %rd1, %rd28;
	ld.global.f32 	%f89, [%rd29];
	abs.f32 	%f90, %f89;
	add.f32 	%f91, %f111, %f90;
	add.s64 	%rd30, %rd2, %rd28;
	st.global.f32 	[%rd30], %f89;
	cvt.u64.u32 	%rd31, %r2;
	cvt.u64.u32 	%rd32, %r29;
	add.s64 	%rd33, %rd32, %rd31;
	shl.b64 	%rd34, %rd33, 2;
	add.s64 	%rd35, %rd1, %rd34;
	ld.global.f32 	%f92, [%rd35+4];
	abs.f32 	%f93, %f92;
	add.f32 	%f94, %f91, %f93;
	add.s64 	%rd36, %rd2, %rd34;
	st.global.f32 	[%rd36+4], %f92;
	ld.global.f32 	%f95, [%rd35+8];
	abs.f32 	%f96, %f95;
	add.f32 	%f97, %f94, %f96;
	st.global.f32 	[%rd36+8], %f95;
	ld.global.f32 	%f98, [%rd35+12];
	abs.f32 	%f99, %f98;
	add.f32 	%f111, %f97, %f99;
	st.global.f32 	[%rd36+12], %f98;
	add.s32 	%r29, %r29, 4;
$L__BB7_10:
	setp.eq.s32 	%p8, %r12, 0;
	@%p8 bra 	$L__BB7_13;
	add.s32 	%r25, %r29, %r2;
	mul.wide.u32 	%rd37, %r25, 4;
	add.s64 	%rd43, %rd2, %rd37;
	add.s64 	%rd42, %rd1, %rd37;
	neg.s32 	%r31, %r12;
$L__BB7_12:
	.pragma "nounroll";
	ld.global.f32 	%f100, [%rd42];
	abs.f32 	%f101, %f100;
	add.f32 	%f111, %f111, %f101;
	st.global.f32 	[%rd43], %f100;
	add.s64 	%rd43, %rd43, 4;
	add.s64 	%rd42, %rd42, 4;
	add.s32 	%r31, %r31, 1;
	setp.ne.s32 	%p9, %r31, 0;
	@%p9 bra 	$L__BB7_12;
$L__BB7_13:
	add.f32 	%f102, %f111, 0f44FA0000;
	add.s32 	%r26, %r2, %r1;
	mul.wide.u32 	%rd38, %r26, 4;
	add.s64 	%rd39, %rd2, %rd38;
	st.global.f32 	[%rd39], %f102;
$L__BB7_14:
	ret;

}
	// .globl	_Z9TransposeiiPKfPf
.visible .entry _Z9TransposeiiPKfPf(
	.param .u32 _Z9TransposeiiPKfPf_param_0,
	.param .u32 _Z9TransposeiiPKfPf_param_1,
	.param .u64 .ptr .align 1 _Z9TransposeiiPKfPf_param_2,
	.param .u64 .ptr .align 1 _Z9TransposeiiPKfPf_param_3
)
{
	.reg .pred 	%p<4>;
	.reg .b32 	%r<15>;
	.reg .b32 	%f<2>;
	.reg .b64 	%rd<9>;

	ld.param.u32 	%r3, [_Z9TransposeiiPKfPf_param_0];
	ld.param.u32 	%r5, [_Z9TransposeiiPKfPf_param_1];
	ld.param.u64 	%rd1, [_Z9TransposeiiPKfPf_param_2];
	ld.param.u64 	%rd2, [_Z9TransposeiiPKfPf_param_3];
	mov.u32 	%r6, %tid.x;
	mov.u32 	%r7, %ntid.x;
	mov.u32 	%r8, %ctaid.x;
	mad.lo.s32 	%r1, %r7, %r8, %r6;
	mov.u32 	%r9, %tid.y;
	mov.u32 	%r10, %ntid.y;
	mov.u32 	%r11, %ctaid.y;
	mad.lo.s32 	%r12, %r10, %r11, %r9;
	setp.ge.u32 	%p1, %r1, %r3;
	setp.ge.u32 	%p2, %r12, %r5;
	or.pred  	%p3, %p1, %p2;
	@%p3 bra 	$L__BB8_2;
	cvta.to.global.u64 	%rd3, %rd1;
	cvta.to.global.u64 	%rd4, %rd2;
	mad.lo.s32 	%r13, %r12, %r3, %r1;
	mul.wide.u32 	%rd5, %r13, 4;
	add.s64 	%rd6, %rd3, %rd5;
	ld.global.f32 	%f1, [%rd6];
	mad.lo.s32 	%r14, %r5, %r1, %r12;
	mul.wide.u32 	%rd7, %r14, 4;
	add.s64 	%rd8, %rd4, %rd7;
	st.global.f32 	[%rd8], %f1;
$L__BB8_2:
	ret;

}
	// .globl	_Z3negiiPfS_
.visible .entry _Z3negiiPfS_(
	.param .u32 _Z3negiiPfS__param_0,
	.param .u32 _Z3negiiPfS__param_1,
	.param .u64 .ptr .align 1 _Z3negiiPfS__param_2,
	.param .u64 .ptr .align 1 _Z3negiiPfS__param_3
)
{
	.reg .pred 	%p<4>;
	.reg .b32 	%r<14>;
	.reg .b32 	%f<3>;
	.reg .b64 	%rd<8>;

	ld.param.u32 	%r4, [_Z3negiiPfS__param_0];
	ld.param.u32 	%r3, [_Z3negiiPfS__param_1];
	ld.param.u64 	%rd1, [_Z3negiiPfS__param_2];
	ld.param.u64 	%rd2, [_Z3negiiPfS__param_3];
	mov.u32 	%r6, %tid.x;
	mov.u32 	%r7, %ntid.x;
	mov.u32 	%r8, %ctaid.x;
	mad.lo.s32 	%r1, %r7, %r8, %r6;
	mov.u32 	%r9, %tid.y;
	mov.u32 	%r10, %ntid.y;
	mov.u32 	%r11, %ctaid.y;
	mad.lo.s32 	%r12, %r10, %r11, %r9;
	setp.ge.u32 	%p1, %r1, %r3;
	setp.ge.u32 	%p2, %r12, %r4;
	or.pred  	%p3, %p1, %p2;
	@%p3 bra 	$L__BB9_2;
	cvta.to.global.u64 	%rd3, %rd1;
	cvta.to.global.u64 	%rd4, %rd2;
	mad.lo.s32 	%r13, %r3, %r12, %r1;
	mul.wide.u32 	%rd5, %r13, 4;
	add.s64 	%rd6, %rd3, %rd5;
	ld.global.f32 	%f1, [%rd6];
	neg.f32 	%f2, %f1;
	add.s64 	%rd7, %rd4, %rd5;
	st.global.f32 	[%rd7], %f2;
$L__BB9_2:
	ret;

}
	// .globl	_Z8absoluteiiPfS_
.visible .entry _Z8absoluteiiPfS_(
	.param .u32 _Z8absoluteiiPfS__param_0,
	.param .u32 _Z8absoluteiiPfS__param_1,
	.param .u64 .ptr .align 1 _Z8absoluteiiPfS__param_2,
	.param .u64 .ptr .align 1 _Z8absoluteiiPfS__param_3
)
{
	.reg .pred 	%p<4>;
	.reg .b32 	%r<14>;
	.reg .b32 	%f<3>;
	.reg .b64 	%rd<8>;

	ld.param.u32 	%r4, [_Z8absoluteiiPfS__param_0];
	ld.param.u32 	%r3, [_Z8absoluteiiPfS__param_1];
	ld.param.u64 	%rd1, [_Z8absoluteiiPfS__param_2];
	ld.param.u64 	%rd2, [_Z8absoluteiiPfS__param_3];
	mov.u32 	%r6, %tid.x;
	mov.u32 	%r7, %ntid.x;
	mov.u32 	%r8, %ctaid.x;
	mad.lo.s32 	%r1, %r7, %r8, %r6;
	mov.u32 	%r9, %tid.y;
	mov.u32 	%r10, %ntid.y;
	mov.u32 	%r11, %ctaid.y;
	mad.lo.s32 	%r12, %r10, %r11, %r9;
	setp.ge.u32 	%p1, %r1, %r3;
	setp.ge.u32 	%p2, %r12, %r4;
	or.pred  	%p3, %p1, %p2;
	@%p3 bra 	$L__BB10_2;
	cvta.to.global.u64 	%rd3, %rd1;
	cvta.to.global.u64 	%rd4, %rd2;
	mad.lo.s32 	%r13, %r3, %r12, %r1;
	mul.wide.u32 	%rd5, %r13, 4;
	add.s64 	%rd6, %rd3, %rd5;
	ld.global.f32 	%f1, [%rd6];
	abs.f32 	%f2, %f1;
	add.s64 	%rd7, %rd4, %rd5;
	st.global.f32 	[%rd7], %f2;
$L__BB10_2:
	ret;

}
	// .globl	_Z4DiagiPfS_
.visible .entry _Z4DiagiPfS_(
	.param .u32 _Z4DiagiPfS__param_0,
	.param .u64 .ptr .align 1 _Z4DiagiPfS__param_1,
	.param .u64 .ptr .align 1 _Z4DiagiPfS__param_2
)
{
	.reg .pred 	%p<2>;
	.reg .b32 	%r<7>;
	.reg .b32 	%f<2>;
	.reg .b64 	%rd<9>;

	ld.param.u32 	%r2, [_Z4DiagiPfS__param_0];
	ld.param.u64 	%rd1, [_Z4DiagiPfS__param_1];
	ld.param.u64 	%rd2, [_Z4DiagiPfS__param_2];
	mov.u32 	%r3, %tid.y;
	mov.u32 	%r4, %ntid.y;
	mov.u32 	%r5, %ctaid.y;
	mad.lo.s32 	%r1, %r4, %r5, %r3;
	setp.ge.u32 	%p1, %r1, %r2;
	@%p1 bra 	$L__BB11_2;
	cvta.to.global.u64 	%rd3, %rd1;
	cvta.to.global.u64 	%rd4, %rd2;
	mad.lo.s32 	%r6, %r1, %r2, %r1;
	mul.wide.u32 	%rd5, %r6, 4;
	add.s64 	%rd6, %rd3, %rd5;
	ld.global.f32 	%f1, [%rd6];
	mul.wide.u32 	%rd7, %r1, 4;
	add.s64 	%rd8, %rd4, %rd7;
	st.global.f32 	[%rd8], %f1;
$L__BB11_2:
	ret;

}
	// .globl	_Z8DiagFlatiPfS_
.visible .entry _Z8DiagFlatiPfS_(
	.param .u32 _Z8DiagFlatiPfS__param_0,
	.param .u64 .ptr .align 1 _Z8DiagFlatiPfS__param_1,
	.param .u64 .ptr .align 1 _Z8DiagFlatiPfS__param_2
)
{
	.reg .pred 	%p<2>;
	.reg .b32 	%r<7>;
	.reg .b32 	%f<2>;
	.reg .b64 	%rd<9>;

	ld.param.u32 	%r2, [_Z8DiagFlatiPfS__param_0];
	ld.param.u64 	%rd1, [_Z8DiagFlatiPfS__param_1];
	ld.param.u64 	%rd2, [_Z8DiagFlatiPfS__param_2];
	mov.u32 	%r3, %tid.y;
	mov.u32 	%r4, %ntid.y;
	mov.u32 	%r5, %ctaid.y;
	mad.lo.s32 	%r1, %r4, %r5, %r3;
	setp.ge.u32 	%p1, %r1, %r2;
	@%p1 bra 	$L__BB12_2;
	cvta.to.global.u64 	%rd3, %rd1;
	cvta.to.global.u64 	%rd4, %rd2;
	mul.wide.u32 	%rd5, %r1, 4;
	add.s64 	%rd6, %rd3, %rd5;
	ld.global.f32 	%f1, [%rd6];
	mad.lo.s32 	%r6, %r1, %r2, %r1;
	mul.wide.u32 	%rd7, %r6, 4;
	add.s64 	%rd8, %rd4, %rd7;
	st.global.f32 	[%rd8], %f1;
$L__BB12_2:
	ret;

}
	// .globl	_Z9matrixMulPfS_S_iiiiiiii
.visible .entry _Z9matrixMulPfS_S_iiiiiiii(
	.param .u64 .ptr .align 1 _Z9matrixMulPfS_S_iiiiiiii_param_0,
	.param .u64 .ptr .align 1 _Z9matrixMulPfS_S_iiiiiiii_param_1,
	.param .u64 .ptr .align 1 _Z9matrixMulPfS_S_iiiiiiii_param_2,
	.param .u32 _Z9matrixMulPfS_S_iiiiiiii_param_3,
	.param .u32 _Z9matrixMulPfS_S_iiiiiiii_param_4,
	.param .u32 _Z9matrixMulPfS_S_iiiiiiii_param_5,
	.param .u32 _Z9matrixMulPfS_S_iiiiiiii_param_6,
	.param .u32 _Z9matrixMulPfS_S_iiiiiiii_param_7,
	.param .u32 _Z9matrixMulPfS_S_iiiiiiii_param_8,
	.param .u32 _Z9matrixMulPfS_S_iiiiiiii_param_9,
	.param .u32 _Z9matrixMulPfS_S_iiiiiiii_param_10
)
{
	.reg .pred 	%p<14>;
	.reg .b32 	%r<63>;
	.reg .b32 	%f<111>;
	.reg .b64 	%rd<14>;
	// demoted variable
	.shared .align 4 .b8 _ZZ9matrixMulPfS_S_iiiiiiiiE4ds_M[4096];
	// demoted variable
	.shared .align 4 .b8 _ZZ9matrixMulPfS_S_iiiiiiiiE4ds_N[4096];
	ld.param.u64 	%rd3, [_Z9matrixMulPfS_S_iiiiiiii_param_0];
	ld.param.u64 	%rd4, [_Z9matrixMulPfS_S_iiiiiiii_param_1];
	ld.param.u32 	%r32, [_Z9matrixMulPfS_S_iiiiiiii_param_3];
	ld.param.u32 	%r33, [_Z9matrixMulPfS_S_iiiiiiii_param_4];
	ld.param.u32 	%r34, [_Z9matrixMulPfS_S_iiiiiiii_param_5];
	ld.param.u32 	%r35, [_Z9matrixMulPfS_S_iiiiiiii_param_6];
	ld.param.u32 	%r36, [_Z9matrixMulPfS_S_iiiiiiii_param_7];
	ld.param.u32 	%r37, [_Z9matrixMulPfS_S_iiiiiiii_param_8];
	ld.param.u32 	%r38, [_Z9matrixMulPfS_S_iiiiiiii_param_9];
	ld.param.u32 	%r39, [_Z9matrixMulPfS_S_iiiiiiii_param_10];
	mov.u32 	%r40, %ctaid.x;
	mov.u32 	%r41, %ctaid.y;
	mov.u32 	%r56, %tid.x;
	mov.u32 	%r59, %tid.y;
	shl.b32 	%r3, %r41, 5;
	add.s32 	%r4, %r3, %r59;
	shl.b32 	%r5, %r40, 5;
	add.s32 	%r6, %r5, %r56;
	setp.lt.s32 	%p1, %r33, -30;
	mov.f32 	%f110, 0f00000000;
	@%p1 bra 	$L__BB13_7;
	add.s32 	%r42, %r33, -1;
	shr.s32 	%r43, %r42, 31;
	shr.u32 	%r44, %r43, 27;
	add.s32 	%r45, %r42, %r44;
	shr.s32 	%r46, %r45, 5;
	neg.s32 	%r62, %r46;
	shl.b32 	%r47, %r59, 7;
	mov.u32 	%r48, _ZZ9matrixMulPfS_S_iiiiiiiiE4ds_M;
	add.s32 	%r7, %r48, %r47;
	shl.b32 	%r49, %r56, 2;
	add.s32 	%r8, %r7, %r49;
	mov.u32 	%r50, _ZZ9matrixMulPfS_S_iiiiiiiiE4ds_N;
	add.s32 	%r10, %r50, %r49;
	add.s32 	%r9, %r10, %r47;
	mad.lo.s32 	%r51, %r59, %r35, %r56;
	add.s32 	%r61, %r51, %r5;
	shl.b32 	%r13, %r35, 5;
	mad.lo.s32 	%r60, %r34, %r6, %r59;
	mad.lo.s32 	%r58, %r33, %r4, %r56;
	mad.lo.s32 	%r52, %r56, %r32, %r59;
	add.s32 	%r57, %r52, %r3;
	shl.b32 	%r17, %r32, 5;
	cvta.to.global.u64 	%rd1, %rd3;
	cvta.to.global.u64 	%rd2, %rd4;
	mov.f32 	%f110, 0f00000000;
$L__BB13_2:
	setp.ge.s32 	%p2, %r4, %r32;
	setp.ge.s32 	%p3, %r56, %r33;
	mov.f32 	%f108, 0f00000000;
	or.pred  	%p4, %p2, %p3;
	@%p4 bra 	$L__BB13_4;
	setp.eq.s32 	%p5, %r38, 0;
	selp.b32 	%r53, %r58, %r57, %p5;
	mul.wide.s32 	%rd6, %r53, 4;
	add.s64 	%rd7, %rd1, %rd6;
	ld.global.f32 	%f108, [%rd7];
$L__BB13_4:
	setp.ge.s32 	%p6, %r6, %r35;
	st.shared.f32 	[%r8], %f108;
	setp.ge.s32 	%p7, %r59, %r34;
	mov.f32 	%f109, 0f00000000;
	or.pred  	%p8, %p6, %p7;
	@%p8 bra 	$L__BB13_6;
	setp.eq.s32 	%p9, %r39, 0;
	selp.b32 	%r54, %r61, %r60, %p9;
	mul.wide.s32 	%rd8, %r54, 4;
	add.s64 	%rd9, %rd2, %rd8;
	ld.global.f32 	%f109, [%rd9];
$L__BB13_6:
	st.shared.f32 	[%r9], %f109;
	bar.sync 	0;
	ld.shared.f32 	%f12, [%r7];
	ld.shared.f32 	%f13, [%r10];
	fma.rn.f32 	%f14, %f12, %f13, %f110;
	ld.shared.f32 	%f15, [%r7+4];
	ld.shared.f32 	%f16, [%r10+128];
	fma.rn.f32 	%f17, %f15, %f16, %f14;
	ld.shared.f32 	%f18, [%r7+8];
	ld.shared.f32 	%f19, [%r10+256];
	fma.rn.f32 	%f20, %f18, %f19, %f17;
	ld.shared.f32 	%f21, [%r7+12];
	ld.shared.f32 	%f22, [%r10+384];
	fma.rn.f32 	%f23, %f21, %f22, %f20;
	ld.shared.f32 	%f24, [%r7+16];
	ld.shared.f32 	%f25, [%r10+512];
	fma.rn.f32 	%f26, %f24, %f25, %f23;
	ld.shared.f32 	%f27, [%r7+20];
	ld.shared.f32 	%f28, [%r10+640];
	fma.rn.f32 	%f29, %f27, %f28, %f26;
	ld.shared.f32 	%f30, [%r7+24];
	ld.shared.f32 	%f31, [%r10+768];
	fma.rn.f32 	%f32, %f30, %f31, %f29;
	ld.shared.f32 	%f33, [%r7+28];
	ld.shared.f32 	%f34, [%r10+896];
	fma.rn.f32 	%f35, %f33, %f34, %f32;
	ld.shared.f32 	%f36, [%r7+32];
	ld.shared.f32 	%f37, [%r10+1024];
	fma.rn.f32 	%f38, %f36, %f37, %f35;
	ld.shared.f32 	%f39, [%r7+36];
	ld.shared.f32 	%f40, [%r10+1152];
	fma.rn.f32 	%f41, %f39, %f40, %f38;
	ld.shared.f32 	%f42, [%r7+40];
	ld.shared.f32 	%f43, [%r10+1280];
	fma.rn.f32 	%f44, %f42, %f43, %f41;
	ld.shared.f32 	%f45, [%r7+44];
	ld.shared.f32 	%f46, [%r10+1408];
	fma.rn.f32 	%f47, %f45, %f46, %f44;
	ld.shared.f32 	%f48, [%r7+48];
	ld.shared.f32 	%f49, [%r10+1536];
	fma.rn.f32 	%f50, %f48, %f49, %f47;
	ld.shared.f32 	%f51, [%r7+52];
	ld.shared.f32 	%f52, [%r10+1664];
	fma.rn.f32 	%f53, %f51, %f52, %f50;
	ld.shared.f32 	%f54, [%r7+56];
	ld.shared.f32 	%f55, [%r10+1792];
	fma.rn.f32 	%f56, %f54, %f55, %f53;
	ld.shared.f32 	%f57, [%r7+60];
	ld.shared.f32 	%f58, [%r10+1920];
	fma.rn.f32 	%f59, %f57, %f58, %f56;
	ld.shared.f32 	%f60, [%r7+64];
	ld.shared.f32 	%f61, [%r10+2048];
	fma.rn.f32 	%f62, %f60, %f61, %f59;
	ld.shared.f32 	%f63, [%r7+68];
	ld.shared.f32 	%f64, [%r10+2176];
	fma.rn.f32 	%f65, %f63, %f64, %f62;
	ld.shared.f32 	%f66, [%r7+72];
	ld.shared.f32 	%f67, [%r10+2304];
	fma.rn.f32 	%f68, %f66, %f67, %f65;
	ld.shared.f32 	%f69, [%r7+76];
	ld.shared.f32 	%f70, [%r10+2432];
	fma.rn.f32 	%f71, %f69, %f70, %f68;
	ld.shared.f32 	%f72, [%r7+80];
	ld.shared.f32 	%f73, [%r10+2560];
	fma.rn.f32 	%f74, %f72, %f73, %f71;
	ld.shared.f32 	%f75, [%r7+84];
	ld.shared.f32 	%f76, [%r10+2688];
	fma.rn.f32 	%f77, %f75, %f76, %f74;
	ld.shared.f32 	%f78, [%r7+88];
	ld.shared.f32 	%f79, [%r10+2816];
	fma.rn.f32 	%f80, %f78, %f79, %f77;
	ld.shared.f32 	%f81, [%r7+92];
	ld.shared.f32 	%f82, [%r10+2944];
	fma.rn.f32 	%f83, %f81, %f82, %f80;
	ld.shared.f32 	%f84, [%r7+96];
	ld.shared.f32 	%f85, [%r10+3072];
	fma.rn.f32 	%f86, %f84, %f85, %f83;
	ld.shared.f32 	%f87, [%r7+100];
	ld.shared.f32 	%f88, [%r10+3200];
	fma.rn.f32 	%f89, %f87, %f88, %f86;
	ld.shared.f32 	%f90, [%r7+104];
	ld.shared.f32 	%f91, [%r10+3328];
	fma.rn.f32 	%f92, %f90, %f91, %f89;
	ld.shared.f32 	%f93, [%r7+108];
	ld.shared.f32 	%f94, [%r10+3456];
	fma.rn.f32 	%f95, %f93, %f94, %f92;
	ld.shared.f32 	%f96, [%r7+112];
	ld.shared.f32 	%f97, [%r10+3584];
	fma.rn.f32 	%f98, %f96, %f97, %f95;
	ld.shared.f32 	%f99, [%r7+116];
	ld.shared.f32 	%f100, [%r10+3712];
	fma.rn.f32 	%f101, %f99, %f100, %f98;
	ld.shared.f32 	%f102, [%r7+120];
	ld.shared.f32 	%f103, [%r10+3840];
	fma.rn.f32 	%f104, %f102, %f103, %f101;
	ld.shared.f32 	%f105, [%r7+124];
	ld.shared.f32 	%f106, [%r10+3968];
	fma.rn.f32 	%f110, %f105, %f106, %f104;
	bar.sync 	0;
	add.s32 	%r62, %r62, 1;
	add.s32 	%r61, %r61, %r13;
	add.s32 	%r60, %r60, 32;
	add.s32 	%r59, %r59, 32;
	add.s32 	%r58, %r58, 32;
	add.s32 	%r57, %r57, %r17;
	add.s32 	%r56, %r56, 32;
	setp.ne.s32 	%p10, %r62, 1;
	@%p10 bra 	$L__BB13_2;
$L__BB13_7:
	setp.ge.s32 	%p11, %r4, %r36;
	setp.ge.s32 	%p12, %r6, %r37;
	or.pred  	%p13, %p11, %p12;
	@%p13 bra 	$L__BB13_9;
	ld.param.u64 	%rd13, [_Z9matrixMulPfS_S_iiiiiiii_param_2];
	mad.lo.s32 	%r55, %r37, %r4, %r6;
	cvta.to.global.u64 	%rd10, %rd13;
	mul.wide.u32 	%rd11, %r55, 4;
	add.s64 	%rd12, %rd10, %rd11;
	st.global.f32 	[%rd12], %f110;
$L__BB13_9:
	ret;

}
	// .globl	_Z7vec_dotPfS_S_iii
.visible .entry _Z7vec_dotPfS_S_iii(
	.param .u64 .ptr .align 1 _Z7vec_dotPfS_S_iii_param_0,
	.param .u64 .ptr .align 1 _Z7vec_dotPfS_S_iii_param_1,
	.param .u64 .ptr .align 1 _Z7vec_dotPfS_S_iii_param_2,
	.param .u32 _Z7vec_dotPfS_S_iii_param_3,
	.param .u32 _Z7vec_dotPfS_S_iii_param_4,
	.param .u32 _Z7vec_dotPfS_S_iii_param_5
)
{
	.reg .pred 	%p<19>;
	.reg .b32 	%r<33>;
	.reg .b32 	%f<72>;
	.reg .b64 	%rd<10>;
	// demoted variable
	.shared .align 4 .b8 _ZZ7vec_dotPfS_S_iiiE4temp[4096];
	ld.param.u64 	%rd2, [_Z7vec_dotPfS_S_iii_param_0];
	ld.param.u64 	%rd3, [_Z7vec_dotPfS_S_iii_param_1];
	ld.param.u64 	%rd4, [_Z7vec_dotPfS_S_iii_param_2];
	ld.param.u32 	%r6, [_Z7vec_dotPfS_S_iii_param_3];
	cvta.to.global.u64 	%rd5, %rd3;
	cvta.to.global.u64 	%rd6, %rd2;
	cvta.to.global.u64 	%rd1, %rd4;
	mov.b32 	%r7, 0;
	st.global.u32 	[%rd1], %r7;
	mov.u32 	%r8, %tid.x;
	mov.u32 	%r9, %ntid.x;
	mov.u32 	%r10, %ctaid.x;
	mad.lo.s32 	%r1, %r9, %r10, %r8;
	mul.wide.s32 	%rd7, %r1, 4;
	add.s64 	%rd8, %rd6, %rd7;
	ld.global.f32 	%f34, [%rd8];
	add.s64 	%rd9, %rd5, %rd7;
	ld.global.f32 	%f35, [%rd9];
	mul.f32 	%f36, %f34, %f35;
	shl.b32 	%r11, %r8, 2;
	mov.u32 	%r12, _ZZ7vec_dotPfS_S_iiiE4temp;
	add.s32 	%r13, %r12, %r11;
	st.shared.f32 	[%r13], %f36;
	bar.sync 	0;
	setp.ne.s32 	%p1, %r8, 0;
	@%p1 bra 	$L__BB14_36;
	mov.f32 	%f56, 0f00000000;
	mov.b32 	%r32, 0;
$L__BB14_2:
	add.s32 	%r3, %r32, %r1;
	setp.ge.s32 	%p2, %r3, %r6;
	shl.b32 	%r15, %r32, 2;
	add.s32 	%r4, %r12, %r15;
	@%p2 bra 	$L__BB14_4;
	ld.shared.f32 	%f38, [%r4];
	add.f32 	%f56, %f56, %f38;
$L__BB14_4:
	add.s32 	%r17, %r3, 1;
	setp.ge.s32 	%p3, %r17, %r6;
	@%p3 bra 	$L__BB14_6;
	ld.shared.f32 	%f39, [%r4+4];
	add.f32 	%f56, %f56, %f39;
$L__BB14_6:
	add.s32 	%r18, %r3, 2;
	setp.ge.s32 	%p4, %r18, %r6;
	@%p4 bra 	$L__BB14_8;
	ld.shared.f32 	%f40, [%r4+8];
	add.f32 	%f56, %f56, %f40;
$L__BB14_8:
	add.s32 	%r19, %r3, 3;
	setp.ge.s32 	%p5, %r19, %r6;
	@%p5 bra 	$L__BB14_10;
	ld.shared.f32 	%f41, [%r4+12];
	add.f32 	%f56, %f56, %f41;
$L__BB14_10:
	add.s32 	%r20, %r3, 4;
	setp.ge.s32 	%p6, %r20, %r6;
	@%p6 bra 	$L__BB14_12;
	ld.shared.f32 	%f42, [%r4+16];
	add.f32 	%f56, %f56, %f42;
$L__BB14_12:
	add.s32 	%r21, %r3, 5;
	setp.ge.s32 	%p7, %r21, %r6;
	@%p7 bra 	$L__BB14_14;
	ld.shared.f32 	%f43, [%r4+20];
	add.f32 	%f56, %f56, %f43;
$L__BB14_14:
	add.s32 	%r22, %r3, 6;
	setp.ge.s32 	%p8, %r22, %r6;
	@%p8 bra 	$L__BB14_16;
	ld.shared.f32 	%f44, [%r4+24];
	add.f32 	%f56, %f56, %f44;
$L__BB14_16:
	add.s32 	%r23, %r3, 7;
	setp.ge.s32 	%p9, %r23, %r6;
	@%p9 bra 	$L__BB14_18;
	ld.shared.f32 	%f45, [%r4+28];
	add.f32 	%f56, %f56, %f45;
$L__BB14_18:
	add.s32 	%r24, %r3, 8;
	setp.ge.s32 	%p10, %r24, %r6;
	@%p10 bra 	$L__BB14_20;
	ld.shared.f32 	%f46, [%r4+32];
	add.f32 	%f56, %f56, %f46;
$L__BB14_20:
	add.s32 	%r25, %r3, 9;
	setp.ge.s32 	%p11, %r25, %r6;
	@%p11 bra 	$L__BB14_22;
	ld.shared.f32 	%f47, [%r4+36];
	add.f32 	%f56, %f56, %f47;
$L__BB14_22:
	add.s32 	%r26, %r3, 10;
	setp.ge.s32 	%p12, %r26, %r6;
	@%p12 bra 	$L__BB14_24;
	ld.shared.f32 	%f48, [%r4+40];
	add.f32 	%f56, %f56, %f48;
$L__BB14_24:
	add.s32 	%r27, %r3, 11;
	setp.ge.s32 	%p13, %r27, %r6;
	@%p13 bra 	$L__BB14_26;
	ld.shared.f32 	%f49, [%r4+44];
	add.f32 	%f56, %f56, %f49;
$L__BB14_26:
	add.s32 	%r28, %r3, 12;
	setp.ge.s32 	%p14, %r28, %r6;
	@%p14 bra 	$L__BB14_28;
	ld.shared.f32 	%f50, [%r4+48];
	add.f32 	%f56, %f56, %f50;
$L__BB14_28:
	add.s32 	%r29, %r3, 13;
	setp.ge.s32 	%p15, %r29, %r6;
	@%p15 bra 	$L__BB14_30;
	ld.shared.f32 	%f51, [%r4+52];
	add.f32 	%f56, %f56, %f51;
$L__BB14_30:
	add.s32 	%r30, %r3, 14;
	setp.ge.s32 	%p16, %r30, %r6;
	@%p16 bra 	$L__BB14_32;
	ld.shared.f32 	%f52, [%r4+56];
	add.f32 	%f56, %f56, %f52;
$L__BB14_32:
	add.s32 	%r31, %r3, 15;
	setp.ge.s32 	%p17, %r31, %r6;
	@%p17 bra 	$L__BB14_34;
	ld.shared.f32 	%f53, [%r4+60];
	add.f32 	%f56, %f56, %f53;
$L__BB14_34:
	add.s32 	%r32, %r32, 16;
	setp.ne.s32 	%p18, %r32, 1024;
	@%p18 bra 	$L__BB14_2;
	atom.global.add.f32 	%f54, [%rd1], %f56;
$L__BB14_36:
	ret;

}
	// .globl	_Z9MatDotVecPfS_S_iiiiiiii
.visible .entry _Z9MatDotVecPfS_S_iiiiiiii(
	.param .u64 .ptr .align 1 _Z9MatDotVecPfS_S_iiiiiiii_param_0,
	.param .u64 .ptr .align 1 _Z9MatDotVecPfS_S_iiiiiiii_param_1,
	.param .u64 .ptr .align 1 _Z9MatDotVecPfS_S_iiiiiiii_param_2,
	.param .u32 _Z9MatDotVecPfS_S_iiiiiiii_param_3,
	.param .u32 _Z9MatDotVecPfS_S_iiiiiiii_param_4,
	.param .u32 _Z9MatDotVecPfS_S_iiiiiiii_param_5,
	.param .u32 _Z9MatDotVecPfS_S_iiiiiiii_param_6,
	.param .u32 _Z9MatDotVecPfS_S_iiiiiiii_param_7,
	.param .u32 _Z9MatDotVecPfS_S_iiiiiiii_param_8,
	.param .u32 _Z9MatDotVecPfS_S_iiiiiiii_param_9,
	.param .u32 _Z9MatDotVecPfS_S_iiiiiiii_param_10
)
{
	.reg .pred 	%p<133>;
	.reg .b32 	%r<297>;
	.reg .b32 	%f<142>;
	.reg .b64 	%rd<77>;
	// demoted variable
	.shared .align 4 .b8 _ZZ9MatDotVecPfS_S_iiiiiiiiE7sub_mat[4096];
	// demoted variable
	.shared .align 4 .b8 _ZZ9MatDotVecPfS_S_iiiiiiiiE7sub_vec[128];
	ld.param.u64 	%rd4, [_Z9MatDotVecPfS_S_iiiiiiii_param_0];
	ld.param.u32 	%r110, [_Z9MatDotVecPfS_S_iiiiiiii_param_3];
	ld.param.u32 	%r111, [_Z9MatDotVecPfS_S_iiiiiiii_param_4];
	ld.param.u32 	%r114, [_Z9MatDotVecPfS_S_iiiiiiii_param_9];
	cvta.to.global.u64 	%rd1, %rd4;
	mov.u32 	%r115, %ctaid.y;
	mov.u32 	%r263, %tid.y;
	shl.b32 	%r2, %r115, 5;
	add.s32 	%r3, %r2, %r263;
	setp.lt.s32 	%p1, %r111, -30;
	mov.f32 	%f141, 0f00000000;
	@%p1 bra 	$L__BB15_100;
	add.s32 	%r117, %r111, -1;
	shr.s32 	%r118, %r117, 31;
	shr.u32 	%r119, %r118, 27;
	add.s32 	%r120, %r117, %r119;
	shr.s32 	%r121, %r120, 5;
	neg.s32 	%r296, %r121;
	shl.b32 	%r122, %r263, 7;
	mov.u32 	%r123, _ZZ9MatDotVecPfS_S_iiiiiiiiE7sub_mat;
	add.s32 	%r4, %r123, %r122;
	mul.lo.s32 	%r294, %r111, %r3;
	mad.lo.s32 	%r293, %r110, 31, %r3;
	mad.lo.s32 	%r292, %r110, 30, %r3;
	mad.lo.s32 	%r291, %r110, 29, %r3;
	mad.lo.s32 	%r290, %r110, 28, %r3;
	mad.lo.s32 	%r289, %r110, 27, %r3;
	mad.lo.s32 	%r288, %r110, 26, %r3;
	mad.lo.s32 	%r287, %r110, 25, %r3;
	mad.lo.s32 	%r286, %r110, 24, %r3;
	mad.lo.s32 	%r285, %r110, 23, %r3;
	mad.lo.s32 	%r284, %r110, 22, %r3;
	mad.lo.s32 	%r283, %r110, 21, %r3;
	mad.lo.s32 	%r282, %r110, 20, %r3;
	mad.lo.s32 	%r281, %r110, 19, %r3;
	mad.lo.s32 	%r280, %r110, 18, %r3;
	mad.lo.s32 	%r279, %r110, 17, %r3;
	shl.b32 	%r124, %r110, 4;
	add.s32 	%r278, %r3, %r124;
	mad.lo.s32 	%r277, %r110, 15, %r3;
	mad.lo.s32 	%r276, %r110, 14, %r3;
	mad.lo.s32 	%r275, %r110, 13, %r3;
	mad.lo.s32 	%r274, %r110, 12, %r3;
	mad.lo.s32 	%r273, %r110, 11, %r3;
	mad.lo.s32 	%r272, %r110, 10, %r3;
	mad.lo.s32 	%r271, %r110, 9, %r3;
	shl.b32 	%r125, %r110, 3;
	add.s32 	%r270, %r3, %r125;
	mad.lo.s32 	%r269, %r110, 7, %r3;
	mad.lo.s32 	%r268, %r110, 6, %r3;
	mad.lo.s32 	%r267, %r110, 5, %r3;
	shl.b32 	%r126, %r110, 2;
	add.s32 	%r266, %r3, %r126;
	mad.lo.s32 	%r265, %r110, 3, %r3;
	shl.b32 	%r127, %r110, 1;
	add.s32 	%r264, %r3, %r127;
	add.s32 	%r128, %r263, %r110;
	add.s32 	%r261, %r128, %r2;
	mov.f32 	%f141, 0f00000000;
	mov.b32 	%r295, 15;
	mov.u32 	%r262, %r3;
$L__BB15_2:
	setp.ge.s32 	%p2, %r3, %r110;
	add.s32 	%r129, %r295, -15;
	setp.ge.s32 	%p3, %r129, %r111;
	mov.f32 	%f139, 0f00000000;
	or.pred  	%p4, %p2, %p3;
	@%p4 bra 	$L__BB15_4;
	setp.eq.s32 	%p5, %r114, 0;
	selp.b32 	%r130, %r294, %r262, %p5;
	mul.wide.s32 	%rd5, %r130, 4;
	add.s64 	%rd6, %rd1, %rd5;
	ld.global.f32 	%f139, [%rd6];
$L__BB15_4:
	setp.lt.s32 	%p6, %r3, %r110;
	st.shared.f32 	[%r4], %f139;
	add.s32 	%r131, %r295, -14;
	setp.lt.s32 	%p7, %r131, %r111;
	and.pred  	%p8, %p6, %p7;
	@%p8 bra 	$L__BB15_6;
	mov.b32 	%r132, 0;
	st.shared.u32 	[%r4+4], %r132;
	bra.uni 	$L__BB15_7;
$L__BB15_6:
	setp.eq.s32 	%p9, %r114, 0;
	add.s32 	%r133, %r294, 1;
	selp.b32 	%r134, %r133, %r261, %p9;
	mul.wide.s32 	%rd7, %r134, 4;
	add.s64 	%rd8, %rd1, %rd7;
	ld.global.f32 	%f11, [%rd8];
	st.shared.f32 	[%r4+4], %f11;
$L__BB15_7:
	add.s32 	%r135, %r295, -13;
	setp.lt.s32 	%p11, %r135, %r111;
	and.pred  	%p12, %p6, %p11;
	@%p12 bra 	$L__BB15_9;
	mov.b32 	%r136, 0;
	st.shared.u32 	[%r4+8], %r136;
	bra.uni 	$L__BB15_10;
$L__BB15_9:
	setp.eq.s32 	%p13, %r114, 0;
	add.s32 	%r137, %r294, 2;
	selp.b32 	%r138, %r137, %r264, %p13;
	mul.wide.s32 	%rd9, %r138, 4;
	add.s64 	%rd10, %rd1, %rd9;
	ld.global.f32 	%f12, [%rd10];
	st.shared.f32 	[%r4+8], %f12;
$L__BB15_10:
	add.s32 	%r139, %r295, -12;
	setp.lt.s32 	%p15, %r139, %r111;
	and.pred  	%p16, %p6, %p15;
	@%p16 bra 	$L__BB15_12;
	mov.b32 	%r140, 0;
	st.shared.u32 	[%r4+12], %r140;
	bra.uni 	$L__BB15_13;
$L__BB15_12:
	setp.eq.s32 	%p17, %r114, 0;
	add.s32 	%r141, %r294, 3;
	selp.b32 	%r142, %r141, %r265, %p17;
	mul.wide.s32 	%rd11, %r142, 4;
	add.s64 	%rd12, %rd1, %rd11;
	ld.global.f32 	%f13, [%rd12];
	st.shared.f32 	[%r4+12], %f13;
$L__BB15_13:
	add.s32 	%r143, %r295, -11;
	setp.lt.s32 	%p19, %r143, %r111;
	and.pred  	%p20, %p6, %p19;
	@%p20 bra 	$L__BB15_15;
	mov.b32 	%r144, 0;
	st.shared.u32 	[%r4+16], %r144;
	bra.uni 	$L__BB15_16;
$L__BB15_15:
	setp.eq.s32 	%p21, %r114, 0;
	add.s32 	%r145, %r294, 4;
	selp.b32 	%r146, %r145, %r266, %p21;
	mul.wide.s32 	%rd13, %r146, 4;
	add.s64 	%rd14, %rd1, %rd13;
	ld.global.f32 	%f14, [%rd14];
	st.shared.f32 	[%r4+16], %f14;
$L__BB15_16:
	add.s32 	%r147, %r295, -10;
	setp.lt.s32 	%p23, %r147, %r111;
	and.pred  	%p24, %p6, %p23;
	@%p24 bra 	$L__BB15_18;
	mov.b32 	%r148, 0;
	st.shared.u32 	[%r4+20], %r148;
	bra.uni 	$L__BB15_19;
$L__BB15_18:
	setp.eq.s32 	%p25, %r114, 0;
	add.s32 	%r149, %r294, 5;
	selp.b32 	%r150, %r149, %r267, %p25;
	mul.wide.s32 	%rd15, %r150, 4;
	add.s64 	%rd16, %rd1, %rd15;
	ld.global.f32 	%f15, [%rd16];
	st.shared.f32 	[%r4+20], %f15;
$L__BB15_19:
	add.s32 	%r151, %r295, -9;
	setp.lt.s32 	%p27, %r151, %r111;
	and.pred  	%p28, %p6, %p27;
	@%p28 bra 	$L__BB15_21;
	mov.b32 	%r152, 0;
	st.shared.u32 	[%r4+24], %r152;
	bra.uni 	$L__BB15_22;
$L__BB15_21:
	setp.eq.s32 	%p29, %r114, 0;
	add.s32 	%r153, %r294, 6;
	selp.b32 	%r154, %r153, %r268, %p29;
	mul.wide.s32 	%rd17, %r154, 4;
	add.s64 	%rd18, %rd1, %rd17;
	ld.global.f32 	%f16, [%rd18];
	st.shared.f32 	[%r4+24], %f16;
$L__BB15_22:
	add.s32 	%r155, %r295, -8;
	setp.lt.s32 	%p31, %r155, %r111;
	and.pred  	%p32, %p6, %p31;
	@%p32 bra 	$L__BB15_24;
	mov.b32 	%r156, 0;
	st.shared.u32 	[%r4+28], %r156;
	bra.uni 	$L__BB15_25;
$L__BB15_24:
	setp.eq.s32 	%p33, %r114, 0;
	add.s32 	%r157, %r294, 7;
	selp.b32 	%r158, %r157, %r269, %p33;
	mul.wide.s32 	%rd19, %r158, 4;
	add.s64 	%rd20, %rd1, %rd19;
	ld.global.f32 	%f17, [%rd20];
	st.shared.f32 	[%r4+28], %f17;
$L__BB15_25:
	add.s32 	%r159, %r295, -7;
	setp.lt.s32 	%p35, %r159, %r111;
	and.pred  	%p36, %p6, %p35;
	@%p36 bra 	$L__BB15_27;
	mov.b32 	%r160, 0;
	st.shared.u32 	[%r4+32], %r160;
	bra.uni 	$L__BB15_28;
$L__BB15_27:
	setp.eq.s32 	%p37, %r114, 0;
	add.s32 	%r161, %r294, 8;
	selp.b32 	%r162, %r161, %r270, %p37;
	mul.wide.s32 	%rd21, %r162, 4;
	add.s64 	%rd22, %rd1, %rd21;
	ld.global.f32 	%f18, [%rd22];
	st.shared.f32 	[%r4+32], %f18;
$L__BB15_28:
	add.s32 	%r163, %r295, -6;
	setp.lt.s32 	%p39, %r163, %r111;
	and.pred  	%p40, %p6, %p39;
	@%p40 bra 	$L__BB15_30;
	mov.b32 	%r164, 0;
	st.shared.u32 	[%r4+36], %r164;
	bra.uni 	$L__BB15_31;
$L__BB15_30:
	setp.eq.s32 	%p41, %r114, 0;
	add.s32 	%r165, %r294, 9;
	selp.b32 	%r166, %r165, %r271, %p41;
	mul.wide.s32 	%rd23, %r166, 4;
	add.s64 	%rd24, %rd1, %rd23;
	ld.global.f32 	%f19, [%rd24];
	st.shared.f32 	[%r4+36], %f19;
$L__BB15_31:
	add.s32 	%r167, %r295, -5;
	setp.lt.s32 	%p43, %r167, %r111;
	and.pred  	%p44, %p6, %p43;
	@%p44 bra 	$L__BB15_33;
	mov.b32 	%r168, 0;
	st.shared.u32 	[%r4+40], %r168;
	bra.uni 	$L__BB15_34;
$L__BB15_33:
	setp.eq.s32 	%p45, %r114, 0;
	add.s32 	%r169, %r294, 10;
	selp.b32 	%r170, %r169, %r272, %p45;
	mul.wide.s32 	%rd25, %r170, 4;
	add.s64 	%rd26, %rd1, %rd25;
	ld.global.f32 	%f20, [%rd26];
	st.shared.f32 	[%r4+40], %f20;
$L__BB15_34:
	add.s32 	%r171, %r295, -4;
	setp.lt.s32 	%p47, %r171, %r111;
	and.pred  	%p48, %p6, %p47;
	@%p48 bra 	$L__BB15_36;
	mov.b32 	%r172, 0;
	st.shared.u32 	[%r4+44], %r172;
	bra.uni 	$L__BB15_37;
$L__BB15_36:
	setp.eq.s32 	%p49, %r114, 0;
	add.s32 	%r173, %r294, 11;
	selp.b32 	%r174, %r173, %r273, %p49;
	mul.wide.s32 	%rd27, %r174, 4;
	add.s64 	%rd28, %rd1, %rd27;
	ld.global.f32 	%f21, [%rd28];
	st.shared.f32 	[%r4+44], %f21;
$L__BB15_37:
	add.s32 	%r175, %r295, -3;
	setp.lt.s32 	%p51, %r175, %r111;
	and.pred  	%p52, %p6, %p51;
	@%p52 bra 	$L__BB15_39;
	mov.b32 	%r176, 0;
	st.shared.u32 	[%r4+48], %r176;
	bra.uni 	$L__BB15_40;
$L__BB15_39:
	setp.eq.s32 	%p53, %r114, 0;
	add.s32 	%r177, %r294, 12;
	selp.b32 	%r178, %r177, %r274, %p53;
	mul.wide.s32 	%rd29, %r178, 4;
	add.s64 	%rd30, %rd1, %rd29;
	ld.global.f32 	%f22, [%rd30];
	st.shared.f32 	[%r4+48], %f22;
$L__BB15_40:
	add.s32 	%r179, %r295, -2;
	setp.lt.s32 	%p55, %r179, %r111;
	and.pred  	%p56, %p6, %p55;
	@%p56 bra 	$L__BB15_42;
	mov.b32 	%r180, 0;
	st.shared.u32 	[%r4+52], %r180;
	bra.uni 	$L__BB15_43;
$L__BB15_42:
	setp.eq.s32 	%p57, %r114, 0;
	add.s32 	%r181, %r294, 13;
	selp.b32 	%r182, %r181, %r275, %p57;
	mul.wide.s32 	%rd31, %r182, 4;
	add.s64 	%rd32, %rd1, %rd31;
	ld.global.f32 	%f23, [%rd32];
	st.shared.f32 	[%r4+52], %f23;
$L__BB15_43:
	add.s32 	%r183, %r295, -1;
	setp.lt.s32 	%p59, %r183, %r111;
	and.pred  	%p60, %p6, %p59;
	@%p60 bra 	$L__BB15_45;
	mov.b32 	%r184, 0;
	st.shared.u32 	[%r4+56], %r184;
	bra.uni 	$L__BB15_46;
$L__BB15_45:
	setp.eq.s32 	%p61, %r114, 0;
	add.s32 	%r185, %r294, 14;
	selp.b32 	%r186, %r185, %r276, %p61;
	mul.wide.s32 	%rd33, %r186, 4;
	add.s64 	%rd34, %rd1, %rd33;
	ld.global.f32 	%f24, [%rd34];
	st.shared.f32 	[%r4+56], %f24;
$L__BB15_46:
	setp.lt.s32 	%p63, %r295, %r111;
	and.pred  	%p64, %p6, %p63;
	@%p64 bra 	$L__BB15_48;
	mov.b32 	%r187, 0;
	st.shared.u32 	[%r4+60], %r187;
	bra.uni 	$L__BB15_49;
$L__BB15_48:
	setp.eq.s32 	%p65, %r114, 0;
	add.s32 	%r188, %r294, 15;
	selp.b32 	%r189, %r188, %r277, %p65;
	mul.wide.s32 	%rd35, %r189, 4;
	add.s64 	%rd36, %rd1, %rd35;
	ld.global.f32 	%f25, [%rd36];
	st.shared.f32 	[%r4+60], %f25;
$L__BB15_49:
	add.s32 	%r190, %r295, 1;
	setp.lt.s32 	%p67, %r190, %r111;
	and.pred  	%p68, %p6, %p67;
	@%p68 bra 	$L__BB15_51;
	mov.b32 	%r191, 0;
	st.shared.u32 	[%r4+64], %r191;
	bra.uni 	$L__BB15_52;
$L__BB15_51:
	setp.eq.s32 	%p69, %r114, 0;
	add.s32 	%r192, %r294, 16;
	selp.b32 	%r193, %r192, %r278, %p69;
	mul.wide.s32 	%rd37, %r193, 4;
	add.s64 	%rd38, %rd1, %rd37;
	ld.global.f32 	%f26, [%rd38];
	st.shared.f32 	[%r4+64], %f26;
$L__BB15_52:
	add.s32 	%r194, %r295, 2;
	setp.lt.s32 	%p71, %r194, %r111;
	and.pred  	%p72, %p6, %p71;
	@%p72 bra 	$L__BB15_54;
	mov.b32 	%r195, 0;
	st.shared.u32 	[%r4+68], %r195;
	bra.uni 	$L__BB15_55;
$L__BB15_54:
	setp.eq.s32 	%p73, %r114, 0;
	add.s32 	%r196, %r294, 17;
	selp.b32 	%r197, %r196, %r279, %p73;
	mul.wide.s32 	%rd39, %r197, 4;
	add.s64 	%rd40, %rd1, %rd39;
	ld.global.f32 	%f27, [%rd40];
	st.shared.f32 	[%r4+68], %f27;
$L__BB15_55:
	add.s32 	%r198, %r295, 3;
	setp.lt.s32 	%p75, %r198, %r111;
	and.pred  	%p76, %p6, %p75;
	@%p76 bra 	$L__BB15_57;
	mov.b32 	%r199, 0;
	st.shared.u32 	[%r4+72], %r199;
	bra.uni 	$L__BB15_58;
$L__BB15_57:
	setp.eq.s32 	%p77, %r114, 0;
	add.s32 	%r200, %r294, 18;
	selp.b32 	%r201, %r200, %r280, %p77;
	mul.wide.s32 	%rd41, %r201, 4;
	add.s64 	%rd42, %rd1, %rd41;
	ld.global.f32 	%f28, [%rd42];
	st.shared.f32 	[%r4+72], %f28;
$L__BB15_58:
	add.s32 	%r202, %r295, 4;
	setp.lt.s32 	%p79, %r202, %r111;
	and.pred  	%p80, %p6, %p79;
	@%p80 bra 	$L__BB15_60;
	mov.b32 	%r203, 0;
	st.shared.u32 	[%r4+76], %r203;
	bra.uni 	$L__BB15_61;
$L__BB15_60:
	setp.eq.s32 	%p81, %r114, 0;
	add.s32 	%r204, %r294, 19;
	selp.b32 	%r205, %r204, %r281, %p81;
	mul.wide.s32 	%rd43, %r205, 4;
	add.s64 	%rd44, %rd1, %rd43;
	ld.global.f32 	%f29, [%rd44];
	st.shared.f32 	[%r4+76], %f29;
$L__BB15_61:
	add.s32 	%r206, %r295, 5;
	setp.lt.s32 	%p83, %r206, %r111;
	and.pred  	%p84, %p6, %p83;
	@%p84 bra 	$L__BB15_63;
	mov.b32 	%r207, 0;
	st.shared.u32 	[%r4+80], %r207;
	bra.uni 	$L__BB15_64;
$L__BB15_63:
	setp.eq.s32 	%p85, %r114, 0;
	add.s32 	%r208, %r294, 20;
	selp.b32 	%r209, %r208, %r282, %p85;
	mul.wide.s32 	%rd45, %r209, 4;
	add.s64 	%rd46, %rd1, %rd45;
	ld.global.f32 	%f30, [%rd46];
	st.shared.f32 	[%r4+80], %f30;
$L__BB15_64:
	add.s32 	%r210, %r295, 6;
	setp.lt.s32 	%p87, %r210, %r111;
	and.pred  	%p88, %p6, %p87;
	@%p88 bra 	$L__BB15_66;
	mov.b32 	%r211, 0;
	st.shared.u32 	[%r4+84], %r211;
	bra.uni 	$L__BB15_67;
$L__BB15_66:
	setp.eq.s32 	%p89, %r114, 0;
	add.s32 	%r212, %r294, 21;
	selp.b32 	%r213, %r212, %r283, %p89;
	mul.wide.s32 	%rd47, %r213, 4;
	add.s64 	%rd48, %rd1, %rd47;
	ld.global.f32 	%f31, [%rd48];
	st.shared.f32 	[%r4+84], %f31;
$L__BB15_67:
	add.s32 	%r214, %r295, 7;
	setp.lt.s32 	%p91, %r214, %r111;
	and.pred  	%p92, %p6, %p91;
	@%p92 bra 	$L__BB15_69;
	mov.b32 	%r215, 0;
	st.shared.u32 	[%r4+88], %r215;
	bra.uni 	$L__BB15_70;
$L__BB15_69:
	setp.eq.s32 	%p93, %r114, 0;
	add.s32 	%r216, %r294, 22;
	selp.b32 	%r217, %r216, %r284, %p93;
	mul.wide.s32 	%rd49, %r217, 4;
	add.s64 	%rd50, %rd1, %rd49;
	ld.global.f32 	%f32, [%rd50];
	st.shared.f32 	[%r4+88], %f32;
$L__BB15_70:
	add.s32 	%r218, %r295, 8;
	setp.lt.s32 	%p95, %r218, %r111;
	and.pred  	%p96, %p6, %p95;
	@%p96 bra 	$L__BB15_72;
	mov.b32 	%r219, 0;
	st.shared.u32 	[%r4+92], %r219;
	bra.uni 	$L__BB15_73;
$L__BB15_72:
	setp.eq.s32 	%p97, %r114, 0;
	add.s32 	%r220, %r294, 23;
	selp.b32 	%r221, %r220, %r285, %p97;
	mul.wide.s32 	%rd51, %r221, 4;
	add.s64 	%rd52, %rd1, %rd51;
	ld.global.f32 	%f33, [%rd52];
	st.shared.f32 	[%r4+92], %f33;
$L__BB15_73:
	add.s32 	%r222, %r295, 9;
	setp.lt.s32 	%p99, %r222, %r111;
	and.pred  	%p100, %p6, %p99;
	@%p100 bra 	$L__BB15_75;
	mov.b32 	%r223, 0;
	st.shared.u32 	[%r4+96], %r223;
	bra.uni 	$L__BB15_76;
$L__BB15_75:
	setp.eq.s32 	%p101, %r114, 0;
	add.s32 	%r224, %r294, 24;
	selp.b32 	%r225, %r224, %r286, %p101;
	mul.wide.s32 	%rd53, %r225, 4;
	add.s64 	%rd54, %rd1, %rd53;
	ld.global.f32 	%f34, [%rd54];
	st.shared.f32 	[%r4+96], %f34;
$L__BB15_76:
	add.s32 	%r226, %r295, 10;
	setp.lt.s32 	%p103, %r226, %r111;
	and.pred  	%p104, %p6, %p103;
	@%p104 bra 	$L__BB15_78;
	mov.b32 	%r227, 0;
	st.shared.u32 	[%r4+100], %r227;
	bra.uni 	$L__BB15_79;
$L__BB15_78:
	setp.eq.s32 	%p105, %r114, 0;
	add.s32 	%r228, %r294, 25;
	selp.b32 	%r229, %r228, %r287, %p105;
	mul.wide.s32 	%rd55, %r229, 4;
	add.s64 	%rd56, %rd1, %rd55;
	ld.global.f32 	%f35, [%rd56];
	st.shared.f32 	[%r4+100], %f35;
$L__BB15_79:
	add.s32 	%r230, %r295, 11;
	setp.lt.s32 	%p107, %r230, %r111;
	and.pred  	%p108, %p6, %p107;
	@%p108 bra 	$L__BB15_81;
	mov.b32 	%r231, 0;
	st.shared.u32 	[%r4+104], %r231;
	bra.uni 	$L__BB15_82;
$L__BB15_81:
	setp.eq.s32 	%p109, %r114, 0;
	add.s32 	%r232, %r294, 26;
	selp.b32 	%r233, %r232, %r288, %p109;
	mul.wide.s32 	%rd57, %r233, 4;
	add.s64 	%rd58, %rd1, %rd57;
	ld.global.f32 	%f36, [%rd58];
	st.shared.f32 	[%r4+104], %f36;
$L__BB15_82:
	add.s32 	%r234, %r295, 12;
	setp.lt.s32 	%p111, %r234, %r111;
	and.pred  	%p112, %p6, %p111;
	@%p112 bra 	$L__BB15_84;
	mov.b32 	%r235, 0;
	st.shared.u32 	[%r4+108], %r235;
	bra.uni 	$L__BB15_85;
$L__BB15_84:
	setp.eq.s32 	%p113, %r114, 0;
	add.s32 	%r236, %r294, 27;
	selp.b32 	%r237, %r236, %r289, %p113;
	mul.wide.s32 	%rd59, %r237, 4;
	add.s64 	%rd60, %rd1, %rd59;
	ld.global.f32 	%f37, [%rd60];
	st.shared.f32 	[%r4+108], %f37;
$L__BB15_85:
	add.s32 	%r238, %r295, 13;
	setp.lt.s32 	%p115, %r238, %r111;
	and.pred  	%p116, %p6, %p115;
	@%p116 bra 	$L__BB15_87;
	mov.b32 	%r239, 0;
	st.shared.u32 	[%r4+112], %r239;
	bra.uni 	$L__BB15_88;
$L__BB15_87:
	setp.eq.s32 	%p117, %r114, 0;
	add.s32 	%r240, %r294, 28;
	selp.b32 	%r241, %r240, %r290, %p117;
	mul.wide.s32 	%rd61, %r241, 4;
	add.s64 	%rd62, %rd1, %rd61;
	ld.global.f32 	%f38, [%rd62];
	st.shared.f32 	[%r4+112], %f38;
$L__BB15_88:
	add.s32 	%r242, %r295, 14;
	setp.lt.s32 	%p119, %r242, %r111;
	and.pred  	%p120, %p6, %p119;
	@%p120 bra 	$L__BB15_90;
	mov.b32 	%r243, 0;
	st.shared.u32 	[%r4+116], %r243;
	bra.uni 	$L__BB15_91;
$L__BB15_90:
	setp.eq.s32 	%p121, %r114, 0;
	add.s32 	%r244, %r294, 29;
	selp.b32 	%r245, %r244, %r291, %p121;
	mul.wide.s32 	%rd63, %r245, 4;
	add.s64 	%rd64, %rd1, %rd63;
	ld.global.f32 	%f39, [%rd64];
	st.shared.f32 	[%r4+116], %f39;
$L__BB15_91:
	add.s32 	%r246, %r295, 15;
	setp.lt.s32 	%p123, %r246, %r111;
	and.pred  	%p124, %p6, %p123;
	@%p124 bra 	$L__BB15_93;
	mov.b32 	%r247, 0;
	st.shared.u32 	[%r4+120], %r247;
	bra.uni 	$L__BB15_94;
$L__BB15_93:
	setp.eq.s32 	%p125, %r114, 0;
	add.s32 	%r248, %r294, 30;
	selp.b32 	%r249, %r248, %r292, %p125;
	mul.wide.s32 	%rd65, %r249, 4;
	add.s64 	%rd66, %rd1, %rd65;
	ld.global.f32 	%f40, [%rd66];
	st.shared.f32 	[%r4+120], %f40;
$L__BB15_94:
	add.s32 	%r250, %r295, 16;
	setp.lt.s32 	%p127, %r250, %r111;
	and.pred  	%p128, %p6, %p127;
	@%p128 bra 	$L__BB15_96;
	mov.b32 	%r251, 0;
	st.shared.u32 	[%r4+124], %r251;
	bra.uni 	$L__BB15_97;
$L__BB15_96:
	setp.eq.s32 	%p129, %r114, 0;
	add.s32 	%r252, %r294, 31;
	selp.b32 	%r253, %r252, %r293, %p129;
	mul.wide.s32 	%rd67, %r253, 4;
	add.s64 	%rd68, %rd1, %rd67;
	ld.global.f32 	%f41, [%rd68];
	st.shared.f32 	[%r4+124], %f41;
$L__BB15_97:
	ld.param.u32 	%r259, [_Z9MatDotVecPfS_S_iiiiiiii_param_5];
	setp.ge.s32 	%p130, %r263, %r259;
	mov.f32 	%f140, 0f00000000;
	@%p130 bra 	$L__BB15_99;
	ld.param.u64 	%rd75, [_Z9MatDotVecPfS_S_iiiiiiii_param_1];
	cvta.to.global.u64 	%rd69, %rd75;
	mul.wide.u32 	%rd70, %r263, 4;
	add.s64 	%rd71, %rd69, %rd70;
	ld.global.f32 	%f140, [%rd71];
$L__BB15_99:
	mov.u32 	%r254, %tid.y;
	shl.b32 	%r255, %r254, 2;
	mov.u32 	%r256, _ZZ9MatDotVecPfS_S_iiiiiiiiE7sub_vec;
	add.s32 	%r257, %r256, %r255;
	st.shared.f32 	[%r257], %f140;
	bar.sync 	0;
	ld.shared.f32 	%f43, [%r4];
	ld.shared.f32 	%f44, [_ZZ9MatDotVecPfS_S_iiiiiiiiE7sub_vec];
	fma.rn.f32 	%f45, %f43, %f44, %f141;
	ld.shared.f32 	%f46, [%r4+4];
	ld.shared.f32 	%f47, [_ZZ9MatDotVecPfS_S_iiiiiiiiE7sub_vec+4];
	fma.rn.f32 	%f48, %f46, %f47, %f45;
	ld.shared.f32 	%f49, [%r4+8];
	ld.shared.f32 	%f50, [_ZZ9MatDotVecPfS_S_iiiiiiiiE7sub_vec+8];
	fma.rn.f32 	%f51, %f49, %f50, %f48;
	ld.shared.f32 	%f52, [%r4+12];
	ld.shared.f32 	%f53, [_ZZ9MatDotVecPfS_S_iiiiiiiiE7sub_vec+12];
	fma.rn.f32 	%f54, %f52, %f53, %f51;
	ld.shared.f32 	%f55, [%r4+16];
	ld.shared.f32 	%f56, [_ZZ9MatDotVecPfS_S_iiiiiiiiE7sub_vec+16];
	fma.rn.f32 	%f57, %f55, %f56, %f54;
	ld.shared.f32 	%f58, [%r4+20];
	ld.shared.f32 	%f59, [_ZZ9MatDotVecPfS_S_iiiiiiiiE7sub_vec+20];
	fma.rn.f32 	%f60, %f58, %f59, %f57;
	ld.shared.f32 	%f61, [%r4+24];
	ld.shared.f32 	%f62, [_ZZ9MatDotVecPfS_S_iiiiiiiiE7sub_vec+24];
	fma.rn.f32 	%f63, %f61, %f62, %f60;
	ld.shared.f32 	%f64, [%r4+28];
	ld.shared.f32 	%f65, [_ZZ9MatDotVecPfS_S_iiiiiiiiE7sub_vec+28];
	fma.rn.f32 	%f66, %f64, %f65, %f63;
	ld.shared.f32 	%f67, [%r4+32];
	ld.shared.f32 	%f68, [_ZZ9MatDotVecPfS_S_iiiiiiiiE7sub_vec+32];
	fma.rn.f32 	%f69, %f67, %f68, %f66;
	ld.shared.f32 	%f70, [%r4+36];
	ld.shared.f32 	%f71, [_ZZ9MatDotVecPfS_S_iiiiiiiiE7sub_vec+36];
	fma.rn.f32 	%f72, %f70, %f71, %f69;
	ld.shared.f32 	%f73, [%r4+40];
	ld.shared.f32 	%f74, [_ZZ9MatDotVecPfS_S_iiiiiiiiE7sub_vec+40];
	fma.rn.f32 	%f75, %f73, %f74, %f72;
	ld.shared.f32 	%f76, [%r4+44];
	ld.shared.f32 	%f77, [_ZZ9MatDotVecPfS_S_iiiiiiiiE7sub_vec+44];
	fma.rn.f32 	%f78, %f76, %f77, %f75;
	ld.shared.f32 	%f79, [%r4+48];
	ld.shared.f32 	%f80, [_ZZ9MatDotVecPfS_S_iiiiiiiiE7sub_vec+48];
	fma.rn.f32 	%f81, %f79, %f80, %f78;
	ld.shared.f32 	%f82, [%r4+52];
	ld.shared.f32 	%f83, [_ZZ9MatDotVecPfS_S_iiiiiiiiE7sub_vec+52];
	fma.rn.f32 	%f84, %f82, %f83, %f81;
	ld.shared.f32 	%f85, [%r4+56];
	ld.shared.f32 	%f86, [_ZZ9MatDotVecPfS_S_iiiiiiiiE7sub_vec+56];
	fma.rn.f32 	%f87, %f85, %f86, %f84;
	ld.shared.f32 	%f88, [%r4+60];
	ld.shared.f32 	%f89, [_ZZ9MatDotVecPfS_S_iiiiiiiiE7sub_vec+60];
	fma.rn.f32 	%f90, %f88, %f89, %f87;
	ld.shared.f32 	%f91, [%r4+64];
	ld.shared.f32 	%f92, [_ZZ9MatDotVecPfS_S_iiiiiiiiE7sub_vec+64];
	fma.rn.f32 	%f93, %f91, %f92, %f90;
	ld.shared.f32 	%f94, [%r4+68];
	ld.shared.f32 	%f95, [_ZZ9MatDotVecPfS_S_iiiiiiiiE7sub_vec+68];
	fma.rn.f32 	%f96, %f94, %f95, %f93;
	ld.shared.f32 	%f97, [%r4+72];
	ld.shared.f32 	%f98, [_ZZ9MatDotVecPfS_S_iiiiiiiiE7sub_vec+72];
	fma.rn.f32 	%f99, %f97, %f98, %f96;
	ld.shared.f32 	%f100, [%r4+76];
	ld.shared.f32 	%f101, [_ZZ9MatDotVecPfS_S_iiiiiiiiE7sub_vec+76];
	fma.rn.f32 	%f102, %f100, %f101, %f99;
	ld.shared.f32 	%f103, [%r4+80];
	ld.shared.f32 	%f104, [_ZZ9MatDotVecPfS_S_iiiiiiiiE7sub_vec+80];
	fma.rn.f32 	%f105, %f103, %f104, %f102;
	ld.shared.f32 	%f106, [%r4+84];
	ld.shared.f32 	%f107, [_ZZ9MatDotVecPfS_S_iiiiiiiiE7sub_vec+84];
	fma.rn.f32 	%f108, %f106, %f107, %f105;
	ld.shared.f32 	%f109, [%r4+88];
	ld.shared.f32 	%f110, [_ZZ9MatDotVecPfS_S_iiiiiiiiE7sub_vec+88];
	fma.rn.f32 	%f111, %f109, %f110, %f108;
	ld.shared.f32 	%f112, [%r4+92];
	ld.shared.f32 	%f113, [_ZZ9MatDotVecPfS_S_iiiiiiiiE7sub_vec+92];
	fma.rn.f32 	%f114, %f112, %f113, %f111;
	ld.shared.f32 	%f115, [%r4+96];
	ld.shared.f32 	%f116, [_ZZ9MatDotVecPfS_S_iiiiiiiiE7sub_vec+96];
	fma.rn.f32 	%f117, %f115, %f116, %f114;
	ld.shared.f32 	%f118, [%r4+100];
	ld.shared.f32 	%f119, [_ZZ9MatDotVecPfS_S_iiiiiiiiE7sub_vec+100];
	fma.rn.f32 	%f120, %f118, %f119, %f117;
	ld.shared.f32 	%f121, [%r4+104];
	ld.shared.f32 	%f122, [_ZZ9MatDotVecPfS_S_iiiiiiiiE7sub_vec+104];
	fma.rn.f32 	%f123, %f121, %f122, %f120;
	ld.shared.f32 	%f124, [%r4+108];
	ld.shared.f32 	%f125, [_ZZ9MatDotVecPfS_S_iiiiiiiiE7sub_vec+108];
	fma.rn.f32 	%f126, %f124, %f125, %f123;
	ld.shared.f32 	%f127, [%r4+112];
	ld.shared.f32 	%f128, [_ZZ9MatDotVecPfS_S_iiiiiiiiE7sub_vec+112];
	fma.rn.f32 	%f129, %f127, %f128, %f126;
	ld.shared.f32 	%f130, [%r4+116];
	ld.shared.f32 	%f131, [_ZZ9MatDotVecPfS_S_iiiiiiiiE7sub_vec+116];
	fma.rn.f32 	%f132, %f130, %f131, %f129;
	ld.shared.f32 	%f133, [%r4+120];
	ld.shared.f32 	%f134, [_ZZ9MatDotVecPfS_S_iiiiiiiiE7sub_vec+120];
	fma.rn.f32 	%f135, %f133, %f134, %f132;
	ld.shared.f32 	%f136, [%r4+124];
	ld.shared.f32 	%f137, [_ZZ9MatDotVecPfS_S_iiiiiiiiE7sub_vec+124];
	fma.rn.f32 	%f141, %f136, %f137, %f135;
	bar.sync 	0;
	add.s32 	%r296, %r296, 1;
	add.s32 	%r295, %r295, 32;
	add.s32 	%r294, %r294, 32;
	shl.b32 	%r258, %r110, 5;
	add.s32 	%r293, %r293, %r258;
	add.s32 	%r292, %r292, %r258;
	add.s32 	%r291, %r291, %r258;
	add.s32 	%r290, %r290, %r258;
	add.s32 	%r289, %r289, %r258;
	add.s32 	%r288, %r288, %r258;
	add.s32 	%r287, %r287, %r258;
	add.s32 	%r286, %r286, %r258;
	add.s32 	%r285, %r285, %r258;
	add.s32 	%r284, %r284, %r258;
	add.s32 	%r283, %r283, %r258;
	add.s32 	%r282, %r282, %r258;
	add.s32 	%r281, %r281, %r258;
	add.s32 	%r280, %r280, %r258;
	add.s32 	%r279, %r279, %r258;
	add.s32 	%r278, %r278, %r258;
	add.s32 	%r277, %r277, %r258;
	add.s32 	%r276, %r276, %r258;
	add.s32 	%r275, %r275, %r258;
	add.s32 	%r274, %r274, %r258;
	add.s32 	%r273, %r273, %r258;
	add.s32 	%r272, %r272, %r258;
	add.s32 	%r271, %r271, %r258;
	add.s32 	%r270, %r270, %r258;
	add.s32 	%r269, %r269, %r258;
	add.s32 	%r268, %r268, %r258;
	add.s32 	%r267, %r267, %r258;
	add.s32 	%r266, %r266, %r258;
	add.s32 	%r265, %r265, %r258;
	add.s32 	%r264, %r264, %r258;
	add.s32 	%r263, %r263, 32;
	add.s32 	%r262, %r262, %r258;
	add.s32 	%r261, %r261, %r258;
	setp.ne.s32 	%p131, %r296, 1;
	@%p131 bra 	$L__BB15_2;
$L__BB15_100:
	ld.param.u32 	%r260, [_Z9MatDotVecPfS_S_iiiiiiii_param_7];
	setp.ge.s32 	%p132, %r3, %r260;
	@%p132 bra 	$L__BB15_102;
	ld.param.u64 	%rd76, [_Z9MatDotVecPfS_S_iiiiiiii_param_2];
	cvta.to.global.u64 	%rd72, %rd76;
	mul.wide.u32 	%rd73, %r3, 4;
	add.s64 	%rd74, %rd72, %rd73;
	st.global.f32 	[%rd74], %f141;
$L__BB15_102:
	ret;

}
	// .globl	_Z13cuadratic_sumPfS_i
.visible .entry _Z13cuadratic_sumPfS_i(
	.param .u64 .ptr .align 1 _Z13cuadratic_sumPfS_i_param_0,
	.param .u64 .ptr .align 1 _Z13cuadratic_sumPfS_i_param_1,
	.param .u32 _Z13cuadratic_sumPfS_i_param_2
)
{
	.reg .pred 	%p<19>;
	.reg .b32 	%r<33>;
	.reg .b32 	%f<71>;
	.reg .b64 	%rd<7>;
	// demoted variable
	.shared .align 4 .b8 _ZZ13cuadratic_sumPfS_iE4temp[4096];
	ld.param.u64 	%rd2, [_Z13cuadratic_sumPfS_i_param_0];
	ld.param.u64 	%rd3, [_Z13cuadratic_sumPfS_i_param_1];
	ld.param.u32 	%r6, [_Z13cuadratic_sumPfS_i_param_2];
	cvta.to.global.u64 	%rd4, %rd2;
	cvta.to.global.u64 	%rd1, %rd3;
	mov.b32 	%r7, 0;
	st.global.u32 	[%rd1], %r7;
	mov.u32 	%r8, %tid.x;
	mov.u32 	%r9, %ntid.x;
	mov.u32 	%r10, %ctaid.x;
	mad.lo.s32 	%r1, %r9, %r10, %r8;
	mul.wide.s32 	%rd5, %r1, 4;
	add.s64 	%rd6, %rd4, %rd5;
	ld.global.f32 	%f34, [%rd6];
	mul.f32 	%f35, %f34, %f34;
	shl.b32 	%r11, %r8, 2;
	mov.u32 	%r12, _ZZ13cuadratic_sumPfS_iE4temp;
	add.s32 	%r13, %r12, %r11;
	st.shared.f32 	[%r13], %f35;
	bar.sync 	0;
	setp.ne.s32 	%p1, %r8, 0;
	@%p1 bra 	$L__BB16_36;
	mov.f32 	%f55, 0f00000000;
	mov.b32 	%r32, 0;
$L__BB16_2:
	add.s32 	%r3, %r32, %r1;
	setp.ge.s32 	%p2, %r3, %r6;
	shl.b32 	%r15, %r32, 2;
	add.s32 	%r4, %r12, %r15;
	@%p2 bra 	$L__BB16_4;
	ld.shared.f32 	%f37, [%r4];
	add.f32 	%f55, %f55, %f37;
$L__BB16_4:
	add.s32 	%r17, %r3, 1;
	setp.ge.s32 	%p3, %r17, %r6;
	@%p3 bra 	$L__BB16_6;
	ld.shared.f32 	%f38, [%r4+4];
	add.f32 	%f55, %f55, %f38;
$L__BB16_6:
	add.s32 	%r18, %r3, 2;
	setp.ge.s32 	%p4, %r18, %r6;
	@%p4 bra 	$L__BB16_8;
	ld.shared.f32 	%f39, [%r4+8];
	add.f32 	%f55, %f55, %f39;
$L__BB16_8:
	add.s32 	%r19, %r3, 3;
	setp.ge.s32 	%p5, %r19, %r6;
	@%p5 bra 	$L__BB16_10;
	ld.shared.f32 	%f40, [%r4+12];
	add.f32 	%f55, %f55, %f40;
$L__BB16_10:
	add.s32 	%r20, %r3, 4;
	setp.ge.s32 	%p6, %r20, %r6;
	@%p6 bra 	$L__BB16_12;
	ld.shared.f32 	%f41, [%r4+16];
	add.f32 	%f55, %f55, %f41;
$L__BB16_12:
	add.s32 	%r21, %r3, 5;
	setp.ge.s32 	%p7, %r21, %r6;
	@%p7 bra 	$L__BB16_14;
	ld.shared.f32 	%f42, [%r4+20];
	add.f32 	%f55, %f55, %f42;
$L__BB16_14:
	add.s32 	%r22, %r3, 6;
	setp.ge.s32 	%p8, %r22, %r6;
	@%p8 bra 	$L__BB16_16;
	ld.shared.f32 	%f43, [%r4+24];
	add.f32 	%f55, %f55, %f43;
$L__BB16_16:
	add.s32 	%r23, %r3, 7;
	setp.ge.s32 	%p9, %r23, %r6;
	@%p9 bra 	$L__BB16_18;
	ld.shared.f32 	%f44, [%r4+28];
	add.f32 	%f55, %f55, %f44;
$L__BB16_18:
	add.s32 	%r24, %r3, 8;
	setp.ge.s32 	%p10, %r24, %r6;
	@%p10 bra 	$L__BB16_20;
	ld.shared.f32 	%f45, [%r4+32];
	add.f32 	%f55, %f55, %f45;
$L__BB16_20:
	add.s32 	%r25, %r3, 9;
	setp.ge.s32 	%p11, %r25, %r6;
	@%p11 bra 	$L__BB16_22;
	ld.shared.f32 	%f46, [%r4+36];
	add.f32 	%f55, %f55, %f46;
$L__BB16_22:
	add.s32 	%r26, %r3, 10;
	setp.ge.s32 	%p12, %r26, %r6;
	@%p12 bra 	$L__BB16_24;
	ld.shared.f32 	%f47, [%r4+40];
	add.f32 	%f55, %f55, %f47;
$L__BB16_24:
	add.s32 	%r27, %r3, 11;
	setp.ge.s32 	%p13, %r27, %r6;
	@%p13 bra 	$L__BB16_26;
	ld.shared.f32 	%f48, [%r4+44];
	add.f32 	%f55, %f55, %f48;
$L__BB16_26:
	add.s32 	%r28, %r3, 12;
	setp.ge.s32 	%p14, %r28, %r6;
	@%p14 bra 	$L__BB16_28;
	ld.shared.f32 	%f49, [%r4+48];
	add.f32 	%f55, %f55, %f49;
$L__BB16_28:
	add.s32 	%r29, %r3, 13;
	setp.ge.s32 	%p15, %r29, %r6;
	@%p15 bra 	$L__BB16_30;
	ld.shared.f32 	%f50, [%r4+52];
	add.f32 	%f55, %f55, %f50;
$L__BB16_30:
	add.s32 	%r30, %r3, 14;
	setp.ge.s32 	%p16, %r30, %r6;
	@%p16 bra 	$L__BB16_32;
	ld.shared.f32 	%f51, [%r4+56];
	add.f32 	%f55, %f55, %f51;
$L__BB16_32:
	add.s32 	%r31, %r3, 15;
	setp.ge.s32 	%p17, %r31, %r6;
	@%p17 bra 	$L__BB16_34;
	ld.shared.f32 	%f52, [%r4+60];
	add.f32 	%f55, %f55, %f52;
$L__BB16_34:
	add.s32 	%r32, %r32, 16;
	setp.ne.s32 	%p18, %r32, 1024;
	@%p18 bra 	$L__BB16_2;
	atom.global.add.f32 	%f53, [%rd1], %f55;
$L__BB16_36:
	ret;

}


// ===== COMPILED SASS (sm_100) =====

	.target	sm_100

	.elftype	@"ET_EXEC"


//--------------------- .note.nv.tkinfo           --------------------------
	.section	.note.nv.tkinfo,"",@"SHT_NOTE"
	.sectionflags	@"SHF_NOTE_NV_TKINFO"
	.tkinfo
        /*0018*/ 	.word	0x00000002
        /*0030*/ 	.string	""
        /*0030*/ 	.string	"ptxas"
        /*0030*/ 	.string	"Cuda compilation tools, release 13.0, V13.0.88"
        /*0030*/ 	.string	"Build cuda_13.0.r13.0/compiler.36424714_0"
        /*0030*/ 	.string	"-arch sm_100 -m 64 "



//--------------------- .note.nv.cuinfo           --------------------------
	.section	.note.nv.cuinfo,"",@"SHT_NOTE"
	.sectionflags	@"SHF_NOTE_NV_CUINFO"
        /*0018*/ 	.short	0x0002
        /*001a*/ 	.short	0x0064
        /*001c*/ 	.short	0x0082
	.zero		2


//--------------------- .nv.info                  --------------------------
	.section	.nv.info,"",@"SHT_CUDA_INFO"
	.align	4


	//----- nvinfo : EIATTR_REGCOUNT
	.align		4
        /*0000*/ 	.byte	0x04, 0x2f
        /*0002*/ 	.short	(.L_1 - .L_0)
	.align		4
.L_0:
        /*0004*/ 	.word	index@(_Z4SumaiiiiPfS_S_)
        /*0008*/ 	.word	0x0000000e


	//----- nvinfo : EIATTR_FRAME_SIZE
	.align		4
.L_1:
        /*000c*/ 	.byte	0x04, 0x11
        /*000e*/ 	.short	(.L_3 - .L_2)
	.align		4
.L_2:
        /*0010*/ 	.word	index@(_Z4SumaiiiiPfS_S_)
        /*0014*/ 	.word	0x00000000


	//----- nvinfo : EIATTR_REGCOUNT
	.align		4
.L_3:
        /*0018*/ 	.byte	0x04, 0x2f
        /*001a*/ 	.short	(.L_5 - .L_4)
	.align		4
.L_4:
        /*001c*/ 	.word	index@(_Z5RestaiiiiPfS_S_)
        /*0020*/ 	.word	0x0000000e


	//----- nvinfo : EIATTR_FRAME_SIZE
	.align		4
.L_5:
        /*0024*/ 	.byte	0x04, 0x11
        /*0026*/ 	.short	(.L_7 - .L_6)
	.align		4
.L_6:
        /*0028*/ 	.word	index@(_Z5RestaiiiiPfS_S_)
        /*002c*/ 	.word	0x00000000


	//----- nvinfo : EIATTR_REGCOUNT
	.align		4
.L_7:
        /*0030*/ 	.byte	0x04, 0x2f
        /*0032*/ 	.short	(.L_9 - .L_8)
	.align		4
.L_8:
        /*0034*/ 	.word	index@(_Z5MultiiiiiPfS_S_)
        /*0038*/ 	.word	0x0000000e


	//----- nvinfo : EIATTR_FRAME_SIZE
	.align		4
.L_9:
        /*003c*/ 	.byte	0x04, 0x11
        /*003e*/ 	.short	(.L_11 - .L_10)
	.align		4
.L_10:
        /*0040*/ 	.word	index@(_Z5MultiiiiiPfS_S_)
        /*0044*/ 	.word	0x00000000


	//----- nvinfo : EIATTR_REGCOUNT
	.align		4
.L_11:
        /*0048*/ 	.byte	0x04, 0x2f
        /*004a*/ 	.short	(.L_13 - .L_12)
	.align		4
.L_12:
        /*004c*/ 	.word	index@(_Z6RMultiiiiifPfS_)
        /*0050*/ 	.word	0x0000000a


	//----- nvinfo : EIATTR_FRAME_SIZE
	.align		4
.L_13:
        /*0054*/ 	.byte	0x04, 0x11
        /*0056*/ 	.short	(.L_15 - .L_14)
	.align		4
.L_14:
        /*0058*/ 	.word	index@(_Z6RMultiiiiifPfS_)
        /*005c*/ 	.word	0x00000000


	//----- nvinfo : EIATTR_REGCOUNT
	.align		4
.L_15:
        /*0060*/ 	.byte	0x04, 0x2f
        /*0062*/ 	.short	(.L_17 - .L_16)
	.align		4
.L_16:
        /*0064*/ 	.word	index@(_Z6DivideiiiiPfS_S_)
        /*0068*/ 	.word	0x00000010


	//----- nvinfo : EIATTR_FRAME_SIZE
	.align		4
.L_17:
        /*006c*/ 	.byte	0x04, 0x11
        /*006e*/ 	.short	(.L_19 - .L_18)
	.align		4
.L_18:
        /*0070*/ 	.word	index@($__internal_0_$__cuda_sm3x_div_rn_noftz_f32_slowpath)
        /*0074*/ 	.word	0x00000000


	//----- nvinfo : EIATTR_FRAME_SIZE
	.align		4
.L_19:
        /*0078*/ 	.byte	0x04, 0x11
        /*007a*/ 	.short	(.L_21 - .L_20)
	.align		4
.L_20:
        /*007c*/ 	.word	index@(_Z6DivideiiiiPfS_S_)
        /*0080*/ 	.word	0x00000000


	//----- nvinfo : EIATTR_REGCOUNT
	.align		4
.L_21:
        /*0084*/ 	.byte	0x04, 0x2f
        /*0086*/ 	.short	(.L_23 - .L_22)
	.align		4
.L_22:
        /*0088*/ 	.word	index@(_Z3DOTiiiiiPfS_S_)
        /*008c*/ 	.word	0x00000020


	//----- nvinfo : EIATTR_FRAME_SIZE
	.align		4
.L_23:
        /*0090*/ 	.byte	0x04, 0x11
        /*0092*/ 	.short	(.L_25 - .L_24)
	.align		4
.L_24:
        /*0094*/ 	.word	index@(_Z3DOTiiiiiPfS_S_)
        /*0098*/ 	.word	0x00000000


	//----- nvinfo : EIATTR_REGCOUNT
	.align		4
.L_25:
        /*009c*/ 	.byte	0x04, 0x2f
        /*009e*/ 	.short	(.L_27 - .L_26)
	.align		4
.L_26:
        /*00a0*/ 	.word	index@(_Z4Dom1iPf)
        /*00a4*/ 	.word	0x0000001f


	//----- nvinfo : EIATTR_FRAME_SIZE
	.align		4
.L_27:
        /*00a8*/ 	.byte	0x04, 0x11
        /*00aa*/ 	.short	(.L_29 - .L_28)
	.align		4
.L_28:
        /*00ac*/ 	.word	index@(_Z4Dom1iPf)
        /*00b0*/ 	.word	0x00000000


	//----- nvinfo : EIATTR_REGCOUNT
	.align		4
.L_29:
        /*00b4*/ 	.byte	0x04, 0x2f
        /*00b6*/ 	.short	(.L_31 - .L_30)
	.align		4
.L_30:
        /*00b8*/ 	.word	index@(_Z4Dom2iPfS_)
        /*00bc*/ 	.word	0x00000020


	//----- nvinfo : EIATTR_FRAME_SIZE
	.align		4
.L_31:
        /*00c0*/ 	.byte	0x04, 0x11
        /*00c2*/ 	.short	(.L_33 - .L_32)
	.align		4
.L_32:
        /*00c4*/ 	.word	index@(_Z4Dom2iPfS_)
        /*00c8*/ 	.word	0x00000000


	//----- nvinfo : EIATTR_REGCOUNT
	.align		4
.L_33:
        /*00cc*/ 	.byte	0x04, 0x2f
        /*00ce*/ 	.short	(.L_35 - .L_34)
	.align		4
.L_34:
        /*00d0*/ 	.word	index@(_Z9TransposeiiPKfPf)
        /*00d4*/ 	.word	0x0000000a


	//----- nvinfo : EIATTR_FRAME_SIZE
	.align		4
.L_35:
        /*00d8*/ 	.byte	0x04, 0x11
        /*00da*/ 	.short	(.L_37 - .L_36)
	.align		4
.L_36:
        /*00dc*/ 	.word	index@(_Z9TransposeiiPKfPf)
        /*00e0*/ 	.word	0x00000000


	//----- nvinfo : EIATTR_REGCOUNT
	.align		4
.L_37:
        /*00e4*/ 	.byte	0x04, 0x2f
        /*00e6*/ 	.short	(.L_39 - .L_38)
	.align		4
.L_38:
        /*00e8*/ 	.word	index@(_Z3negiiPfS_)
        /*00ec*/ 	.word	0x0000000a


	//----- nvinfo : EIATTR_FRAME_SIZE
	.align		4
.L_39:
        /*00f0*/ 	.byte	0x04, 0x11
        /*00f2*/ 	.short	(.L_41 - .L_40)
	.align		4
.L_40:
        /*00f4*/ 	.word	index@(_Z3negiiPfS_)
        /*00f8*/ 	.word	0x00000000


	//----- nvinfo : EIATTR_REGCOUNT
	.align		4
.L_41:
        /*00fc*/ 	.byte	0x04, 0x2f
        /*00fe*/ 	.short	(.L_43 - .L_42)
	.align		4
.L_42:
        /*0100*/ 	.word	index@(_Z8absoluteiiPfS_)
        /*0104*/ 	.word	0x0000000a


	//----- nvinfo : EIATTR_FRAME_SIZE
	.align		4
.L_43:
        /*0108*/ 	.byte	0x04, 0x11
        /*010a*/ 	.short	(.L_45 - .L_44)
	.align		4
.L_44:
        /*010c*/ 	.word	index@(_Z8absoluteiiPfS_)
        /*0110*/ 	.word	0x00000000


	//----- nvinfo : EIATTR_REGCOUNT
	.align		4
.L_45:
        /*0114*/ 	.byte	0x04, 0x2f
        /*0116*/ 	.short	(.L_47 - .L_46)
	.align		4
.L_46:
        /*0118*/ 	.word	index@(_Z4DiagiPfS_)
        /*011c*/ 	.word	0x0000000a


	//----- nvinfo : EIATTR_FRAME_SIZE
	.align		4
.L_47:
        /*0120*/ 	.byte	0x04, 0x11
        /*0122*/ 	.short	(.L_49 - .L_48)
	.align		4
.L_48:
        /*0124*/ 	.word	index@(_Z4DiagiPfS_)
        /*0128*/ 	.word	0x00000000


	//----- nvinfo : EIATTR_REGCOUNT
	.align		4
.L_49:
        /*012c*/ 	.byte	0x04, 0x2f
        /*012e*/ 	.short	(.L_51 - .L_50)
	.align		4
.L_50:
        /*0130*/ 	.word	index@(_Z8DiagFlatiPfS_)
        /*0134*/ 	.word	0x0000000a


	//----- nvinfo : EIATTR_FRAME_SIZE
	.align		4
.L_51:
        /*0138*/ 	.byte	0x04, 0x11
        /*013a*/ 	.short	(.L_53 - .L_52)
	.align		4
.L_52:
        /*013c*/ 	.word	index@(_Z8DiagFlatiPfS_)
        /*0140*/ 	.word	0x00000000


	//----- nvinfo : EIATTR_REGCOUNT
	.align		4
.L_53:
        /*0144*/ 	.byte	0x04, 0x2f
        /*0146*/ 	.short	(.L_55 - .L_54)
	.align		4
.L_54:
        /*0148*/ 	.word	index@(_Z9matrixMulPfS_S_iiiiiiii)
        /*014c*/ 	.word	0x00000020


	//----- nvinfo : EIATTR_FRAME_SIZE
	.align		4
.L_55:
        /*0150*/ 	.byte	0x04, 0x11
        /*0152*/ 	.short	(.L_57 - .L_56)
	.align		4
.L_56:
        /*0154*/ 	.word	index@(_Z9matrixMulPfS_S_iiiiiiii)
        /*0158*/ 	.word	0x00000000


	//----- nvinfo : EIATTR_REGCOUNT
	.align		4
.L_57:
        /*015c*/ 	.byte	0x04, 0x2f
        /*015e*/ 	.short	(.L_59 - .L_58)
	.align		4
.L_58:
        /*0160*/ 	.word	index@(_Z7vec_dotPfS_S_iii)
        /*0164*/ 	.word	0x00000012


	//----- nvinfo : EIATTR_FRAME_SIZE
	.align		4
.L_59:
        /*0168*/ 	.byte	0x04, 0x11
        /*016a*/ 	.short	(.L_61 - .L_60)
	.align		4
.L_60:
        /*016c*/ 	.word	index@(_Z7vec_dotPfS_S_iii)
        /*0170*/ 	.word	0x00000000


	//----- nvinfo : EIATTR_REGCOUNT
	.align		4
.L_61:
        /*0174*/ 	.byte	0x04, 0x2f
        /*0176*/ 	.short	(.L_63 - .L_62)
	.align		4
.L_62:
        /*0178*/ 	.word	index@(_Z9MatDotVecPfS_S_iiiiiiii)
        /*017c*/ 	.word	0x00000040


	//----- nvinfo : EIATTR_FRAME_SIZE
	.align		4
.L_63:
        /*0180*/ 	.byte	0x04, 0x11
        /*0182*/ 	.short	(.L_65 - .L_64)
	.align		4
.L_64:
        /*0184*/ 	.word	index@(_Z9MatDotVecPfS_S_iiiiiiii)
        /*0188*/ 	.word	0x00000000


	//----- nvinfo : EIATTR_REGCOUNT
	.align		4
.L_65:
        /*018c*/ 	.byte	0x04, 0x2f
        /*018e*/ 	.short	(.L_67 - .L_66)
	.align		4
.L_66:
        /*0190*/ 	.word	index@(_Z13cuadratic_sumPfS_i)
        /*0194*/ 	.word	0x00000012


	//----- nvinfo : EIATTR_FRAME_SIZE
	.align		4
.L_67:
        /*0198*/ 	.byte	0x04, 0x11
        /*019a*/ 	.short	(.L_69 - .L_68)
	.align		4
.L_68:
        /*019c*/ 	.word	index@(_Z13cuadratic_sumPfS_i)
        /*01a0*/ 	.word	0x00000000


	//----- nvinfo : EIATTR_MIN_STACK_SIZE
	.align		4
.L_69:
        /*01a4*/ 	.byte	0x04, 0x12
        /*01a6*/ 	.short	(.L_71 - .L_70)
	.align		4
.L_70:
        /*01a8*/ 	.word	index@(_Z13cuadratic_sumPfS_i)
        /*01ac*/ 	.word	0x00000000


	//----- nvinfo : EIATTR_MIN_STACK_SIZE
	.align		4
.L_71:
        /*01b0*/ 	.byte	0x04, 0x12
        /*01b2*/ 	.short	(.L_73 - .L_72)
	.align		4
.L_72:
        /*01b4*/ 	.word	index@(_Z9MatDotVecPfS_S_iiiiiiii)
        /*01b8*/ 	.word	0x00000000


	//----- nvinfo : EIATTR_MIN_STACK_SIZE
	.align		4
.L_73:
        /*01bc*/ 	.byte	0x04, 0x12
        /*01be*/ 	.short	(.L_75 - .L_74)
	.align		4
.L_74:
        /*01c0*/ 	.word	index@(_Z7vec_dotPfS_S_iii)
        /*01c4*/ 	.word	0x00000000


	//----- nvinfo : EIATTR_MIN_STACK_SIZE
	.align		4
.L_75:
        /*01c8*/ 	.byte	0x04, 0x12
        /*01ca*/ 	.short	(.L_77 - .L_76)
	.align		4
.L_76:
        /*01cc*/ 	.word	index@(_Z9matrixMulPfS_S_iiiiiiii)
        /*01d0*/ 	.word	0x00000000


	//----- nvinfo : EIATTR_MIN_STACK_SIZE
	.align		4
.L_77:
        /*01d4*/ 	.byte	0x04, 0x12
        /*01d6*/ 	.short	(.L_79 - .L_78)
	.align		4
.L_78:
        /*01d8*/ 	.word	index@(_Z8DiagFlatiPfS_)
        /*01dc*/ 	.word	0x00000000


	//----- nvinfo : EIATTR_MIN_STACK_SIZE
	.align		4
.L_79:
        /*01e0*/ 	.byte	0x04, 0x12
        /*01e2*/ 	.short	(.L_81 - .L_80)
	.align		4
.L_80:
        /*01e4*/ 	.word	index@(_Z4DiagiPfS_)
        /*01e8*/ 	.word	0x00000000


	//----- nvinfo : EIATTR_MIN_STACK_SIZE
	.align		4
.L_81:
        /*01ec*/ 	.byte	0x04, 0x12
        /*01ee*/ 	.short	(.L_83 - .L_82)
	.align		4
.L_82:
        /*01f0*/ 	.word	index@(_Z8absoluteiiPfS_)
        /*01f4*/ 	.word	0x00000000


	//----- nvinfo : EIATTR_MIN_STACK_SIZE
	.align		4
.L_83:
        /*01f8*/ 	.byte	0x04, 0x12
        /*01fa*/ 	.short	(.L_85 - .L_84)
	.align		4
.L_84:
        /*01fc*/ 	.word	index@(_Z3negiiPfS_)
        /*0200*/ 	.word	0x00000000


	//----- nvinfo : EIATTR_MIN_STACK_SIZE
	.align		4
.L_85:
        /*0204*/ 	.byte	0x04, 0x12
        /*0206*/ 	.short	(.L_87 - .L_86)
	.align		4
.L_86:
        /*0208*/ 	.word	index@(_Z9TransposeiiPKfPf)
        /*020c*/ 	.word	0x00000000


	//----- nvinfo : EIATTR_MIN_STACK_SIZE
	.align		4
.L_87:
        /*0210*/ 	.byte	0x04, 0x12
        /*0212*/ 	.short	(.L_89 - .L_88)
	.align		4
.L_88:
        /*0214*/ 	.word	index@(_Z4Dom2iPfS_)
        /*0218*/ 	.word	0x00000000


	//----- nvinfo : EIATTR_MIN_STACK_SIZE
	.align		4
.L_89:
        /*021c*/ 	.byte	0x04, 0x12
        /*021e*/ 	.short	(.L_91 - .L_90)
	.align		4
.L_90:
        /*0220*/ 	.word	index@(_Z4Dom1iPf)
        /*0224*/ 	.word	0x00000000


	//----- nvinfo : EIATTR_MIN_STACK_SIZE
	.align		4
.L_91:
        /*0228*/ 	.byte	0x04, 0x12
        /*022a*/ 	.short	(.L_93 - .L_92)
	.align		4
.L_92:
        /*022c*/ 	.word	index@(_Z3DOTiiiiiPfS_S_)
        /*0230*/ 	.word	0x00000000


	//----- nvinfo : EIATTR_MIN_STACK_SIZE
	.align		4
.L_93:
        /*0234*/ 	.byte	0x04, 0x12
        /*0236*/ 	.short	(.L_95 - .L_94)
	.align		4
.L_94:
        /*0238*/ 	.word	index@(_Z6DivideiiiiPfS_S_)
        /*023c*/ 	.word	0x00000000


	//----- nvinfo : EIATTR_MIN_STACK_SIZE
	.align		4
.L_95:
        /*0240*/ 	.byte	0x04, 0x12
        /*0242*/ 	.short	(.L_97 - .L_96)
	.align		4
.L_96:
        /*0244*/ 	.word	index@(_Z6RMultiiiiifPfS_)
        /*0248*/ 	.word	0x00000000


	//----- nvinfo : EIATTR_MIN_STACK_SIZE
	.align		4
.L_97:
        /*024c*/ 	.byte	0x04, 0x12
        /*024e*/ 	.short	(.L_99 - .L_98)
	.align		4
.L_98:
        /*0250*/ 	.word	index@(_Z5MultiiiiiPfS_S_)
        /*0254*/ 	.word	0x00000000


	//----- nvinfo : EIATTR_MIN_STACK_SIZE
	.align		4
.L_99:
        /*0258*/ 	.byte	0x04, 0x12
        /*025a*/ 	.short	(.L_101 - .L_100)
	.align		4
.L_100:
        /*025c*/ 	.word	index@(_Z5RestaiiiiPfS_S_)
        /*0260*/ 	.word	0x00000000


	//----- nvinfo : EIATTR_MIN_STACK_SIZE
	.align		4
.L_101:
        /*0264*/ 	.byte	0x04, 0x12
        /*0266*/ 	.short	(.L_103 - .L_102)
	.align		4
.L_102:
        /*0268*/ 	.word	index@(_Z4SumaiiiiPfS_S_)
        /*026c*/ 	.word	0x00000000
.L_103:


//--------------------- .nv.compat                --------------------------
	.section	.nv.compat,"",@"SHT_CUDA_COMPAT_INFO"
	.align	4
        /*0000*/ 	.byte	0x02, 0x09, 0x00, 0x00, 0x02, 0x02, 0x01, 0x00, 0x02, 0x05, 0x05, 0x00, 0x03, 0x07, 0x01, 0x01
        /*0010*/ 	.byte	0x02, 0x03, 0x00, 0x00, 0x02, 0x06, 0x01, 0x00, 0x04, 0x0b, 0x08, 0x00, 0x01, 0x00, 0x00, 0x00
        /*0020*/ 	.byte	0x00, 0x00, 0x00, 0x00


//--------------------- .nv.info._Z13cuadratic_sumPfS_i --------------------------
	.section	.nv.info._Z13cuadratic_sumPfS_i,"",@"SHT_CUDA_INFO"
	.sectionflags	@""
	.align	4


	//----- nvinfo : EIATTR_CUDA_API_VERSION
	.align		4
        /*0000*/ 	.byte	0x04, 0x37
        /*0002*/ 	.short	(.L_105 - .L_104)
.L_104:
        /*0004*/ 	.word	0x00000082


	//----- nvinfo : EIATTR_KPARAM_INFO
	.align		4
.L_105:
        /*0008*/ 	.byte	0x04, 0x17
        /*000a*/ 	.short	(.L_107 - .L_106)
.L_106:
        /*000c*/ 	.word	0x00000000
        /*0010*/ 	.short	0x0002
        /*0012*/ 	.short	0x0010
        /*0014*/ 	.byte	0x00, 0xf0, 0x11, 0x00


	//----- nvinfo : EIATTR_KPARAM_INFO
	.align		4
.L_107:
        /*0018*/ 	.byte	0x04, 0x17
        /*001a*/ 	.short	(.L_109 - .L_108)
.L_108:
        /*001c*/ 	.word	0x00000000
        /*0020*/ 	.short	0x0001
        /*0022*/ 	.short	0x0008
        /*0024*/ 	.byte	0x00, 0xf5, 0x21, 0x00


	//----- nvinfo : EIATTR_KPARAM_INFO
	.align		4
.L_109:
        /*0028*/ 	.byte	0x04, 0x17
        /*002a*/ 	.short	(.L_111 - .L_110)
.L_110:
        /*002c*/ 	.word	0x00000000
        /*0030*/ 	.short	0x0000
        /*0032*/ 	.short	0x0000
        /*0034*/ 	.byte	0x00, 0xf5, 0x21, 0x00


	//----- nvinfo : EIATTR_SPARSE_MMA_MASK
	.align		4
.L_111:
        /*0038*/ 	.byte	0x03, 0x50
        /*003a*/ 	.short	0x0000


	//----- nvinfo : EIATTR_MAXREG_COUNT
	.align		4
        /*003c*/ 	.byte	0x03, 0x1b
        /*003e*/ 	.short	0x00ff


	//----- nvinfo : EIATTR_NUM_BARRIERS
	.align		4
        /*0040*/ 	.byte	0x02, 0x4c
        /*0042*/ 	.byte	0x01
	.zero		1


	//----- nvinfo : EIATTR_MERCURY_ISA_VERSION
	.align		4
        /*0044*/ 	.byte	0x03, 0x5f
        /*0046*/ 	.short	0x0101


	//----- nvinfo : EIATTR_VRC_CTA_INIT_COUNT
	.align		4
        /*0048*/ 	.byte	0x02, 0x4a
	.zero		1
	.zero		1


	//----- nvinfo : EIATTR_EXIT_INSTR_OFFSETS
	.align		4
        /*004c*/ 	.byte	0x04, 0x1c
        /*004e*/ 	.short	(.L_113 - .L_112)


	//   ....[0]....
.L_112:
        /*0050*/ 	.word	0x00000130


	//   ....[1]....
        /*0054*/ 	.word	0x000005d0


	//----- nvinfo : EIATTR_CBANK_PARAM_SIZE
	.align		4
.L_113:
        /*0058*/ 	.byte	0x03, 0x19
        /*005a*/ 	.short	0x0014


	//----- nvinfo : EIATTR_PARAM_CBANK
	.align		4
        /*005c*/ 	.byte	0x04, 0x0a
        /*005e*/ 	.short	(.L_115 - .L_114)
	.align		4
.L_114:
        /*0060*/ 	.word	index@(.nv.constant0._Z13cuadratic_sumPfS_i)
        /*0064*/ 	.short	0x0380
        /*0066*/ 	.short	0x0014


	//----- nvinfo : EIATTR_SW_WAR
	.align		4
.L_115:
        /*0068*/ 	.byte	0x04, 0x36
        /*006a*/ 	.short	(.L_117 - .L_116)
.L_116:
        /*006c*/ 	.word	0x00000008
.L_117:


//--------------------- .nv.info._Z9MatDotVecPfS_S_iiiiiiii --------------------------
	.section	.nv.info._Z9MatDotVecPfS_S_iiiiiiii,"",@"SHT_CUDA_INFO"
	.sectionflags	@""
	.align	4


	//----- nvinfo : EIATTR_CUDA_API_VERSION
	.align		4
        /*0000*/ 	.byte	0x04, 0x37
        /*0002*/ 	.short	(.L_119 - .L_118)
.L_118:
        /*0004*/ 	.word	0x00000082


	//----- nvinfo : EIATTR_KPARAM_INFO
	.align		4
.L_119:
        /*0008*/ 	.byte	0x04, 0x17
        /*000a*/ 	.short	(.L_121 - .L_120)
.L_120:
        /*000c*/ 	.word	0x00000000
        /*0010*/ 	.short	0x000a
        /*0012*/ 	.short	0x0034
        /*0014*/ 	.byte	0x00, 0xf0, 0x11, 0x00


	//----- nvinfo : EIATTR_KPARAM_INFO
	.align		4
.L_121:
        /*0018*/ 	.byte	0x04, 0x17
        /*001a*/ 	.short	(.L_123 - .L_122)
.L_122:
        /*001c*/ 	.word	0x00000000
        /*0020*/ 	.short	0x0009
        /*0022*/ 	.short	0x0030
        /*0024*/ 	.byte	0x00, 0xf0, 0x11, 0x00


	//----- nvinfo : EIATTR_KPARAM_INFO
	.align		4
.L_123:
        /*0028*/ 	.byte	0x04, 0x17
        /*002a*/ 	.short	(.L_125 - .L_124)
.L_124:
        /*002c*/ 	.word	0x00000000
        /*0030*/ 	.short	0x0008
        /*0032*/ 	.short	0x002c
        /*0034*/ 	.byte	0x00, 0xf0, 0x11, 0x00


	//----- nvinfo : EIATTR_KPARAM_INFO
	.align		4
.L_125:
        /*0038*/ 	.byte	0x04, 0x17
        /*003a*/ 	.short	(.L_127 - .L_126)
.L_126:
        /*003c*/ 	.word	0x00000000
        /*0040*/ 	.short	0x0007
        /*0042*/ 	.short	0x0028
        /*0044*/ 	.byte	0x00, 0xf0, 0x11, 0x00


	//----- nvinfo : EIATTR_KPARAM_INFO
	.align		4
.L_127:
        /*0048*/ 	.byte	0x04, 0x17
        /*004a*/ 	.short	(.L_129 - .L_128)
.L_128:
        /*004c*/ 	.word	0x00000000
        /*0050*/ 	.short	0x0006
        /*0052*/ 	.short	0x0024
        /*0054*/ 	.byte	0x00, 0xf0, 0x11, 0x00


	//----- nvinfo : EIATTR_KPARAM_INFO
	.align		4
.L_129:
        /*0058*/ 	.byte	0x04, 0x17
        /*005a*/ 	.short	(.L_131 - .L_130)
.L_130:
        /*005c*/ 	.word	0x00000000
        /*0060*/ 	.short	0x0005
        /*0062*/ 	.short	0x0020
        /*0064*/ 	.byte	0x00, 0xf0, 0x11, 0x00


	//----- nvinfo : EIATTR_KPARAM_INFO
	.align		4
.L_131:
        /*0068*/ 	.byte	0x04, 0x17
        /*006a*/ 	.short	(.L_133 - .L_132)
.L_132:
        /*006c*/ 	.word	0x00000000
        /*0070*/ 	.short	0x0004
        /*0072*/ 	.short	0x001c
        /*0074*/ 	.byte	0x00, 0xf0, 0x11, 0x00


	//----- nvinfo : EIATTR_KPARAM_INFO
	.align		4
.L_133:
        /*0078*/ 	.byte	0x04, 0x17
        /*007a*/ 	.short	(.L_135 - .L_134)
.L_134:
        /*007c*/ 	.word	0x00000000
        /*0080*/ 	.short	0x0003
        /*0082*/ 	.short	0x0018
        /*0084*/ 	.byte	0x00, 0xf0, 0x11, 0x00


	//----- nvinfo : EIATTR_KPARAM_INFO
	.align		4
.L_135:
        /*0088*/ 	.byte	0x04, 0x17
        /*008a*/ 	.short	(.L_137 - .L_136)
.L_136:
        /*008c*/ 	.word	0x00000000
        /*0090*/ 	.short	0x0002
        /*0092*/ 	.short	0x0010
        /*0094*/ 	.byte	0x00, 0xf5, 0x21, 0x00


	//----- nvinfo : EIATTR_KPARAM_INFO
	.align		4
.L_137:
        /*0098*/ 	.byte	0x04, 0x17
        /*009a*/ 	.short	(.L_139 - .L_138)
.L_138:
        /*009c*/ 	.word	0x00000000
        /*00a0*/ 	.short	0x0001
        /*00a2*/ 	.short	0x0008
        /*00a4*/ 	.byte	0x00, 0xf5, 0x21, 0x00


	//----- nvinfo : EIATTR_KPARAM_INFO
	.align		4
.L_139:
        /*00a8*/ 	.byte	0x04, 0x17
        /*00aa*/ 	.short	(.L_141 - .L_140)
.L_140:
        /*00ac*/ 	.word	0x00000000
        /*00b0*/ 	.short	0x0000
        /*00b2*/ 	.short	0x0000
        /*00b4*/ 	.byte	0x00, 0xf5, 0x21, 0x00


	//----- nvinfo : EIATTR_SPARSE_MMA_MASK
	.align		4
.L_141:
        /*00b8*/ 	.byte	0x03, 0x50
        /*00ba*/ 	.short	0x0000


	//----- nvinfo : EIATTR_MAXREG_COUNT
	.align		4
        /*00bc*/ 	.byte	0x03, 0x1b
        /*00be*/ 	.short	0x00ff


	//----- nvinfo : EIATTR_NUM_BARRIERS
	.align		4
        /*00c0*/ 	.byte	0x02, 0x4c
        /*00c2*/ 	.byte	0x01
	.zero		1


	//----- nvinfo : EIATTR_MERCURY_ISA_VERSION
	.align		4
        /*00c4*/ 	.byte	0x03, 0x5f
        /*00c6*/ 	.short	0x0101


	//----- nvinfo : EIATTR_VRC_CTA_INIT_COUNT
	.align		4
        /*00c8*/ 	.byte	0x02, 0x4a
	.zero		1
	.zero		1


	//----- nvinfo : EIATTR_EXIT_INSTR_OFFSETS
	.align		4
        /*00cc*/ 	.byte	0x04, 0x1c
        /*00ce*/ 	.short	(.L_143 - .L_142)


	//   ....[0]....
.L_142:
        /*00d0*/ 	.word	0x00002040


	//   ....[1]....
        /*00d4*/ 	.word	0x00002080


	//----- nvinfo : EIATTR_CBANK_PARAM_SIZE
	.align		4
.L_143:
        /*00d8*/ 	.byte	0x03, 0x19
        /*00da*/ 	.short	0x0038


	//----- nvinfo : EIATTR_PARAM_CBANK
	.align		4
        /*00dc*/ 	.byte	0x04, 0x0a
        /*00de*/ 	.short	(.L_145 - .L_144)
	.align		4
.L_144:
        /*00e0*/ 	.word	index@(.nv.constant0._Z9MatDotVecPfS_S_iiiiiiii)
        /*00e4*/ 	.short	0x0380
        /*00e6*/ 	.short	0x0038


	//----- nvinfo : EIATTR_SW_WAR
	.align		4
.L_145:
        /*00e8*/ 	.byte	0x04, 0x36
        /*00ea*/ 	.short	(.L_147 - .L_146)
.L_146:
        /*00ec*/ 	.word	0x00000008
.L_147:


//--------------------- .nv.info._Z7vec_dotPfS_S_iii --------------------------
	.section	.nv.info._Z7vec_dotPfS_S_iii,"",@"SHT_CUDA_INFO"
	.sectionflags	@""
	.align	4


	//----- nvinfo : EIATTR_CUDA_API_VERSION
	.align		4
        /*0000*/ 	.byte	0x04, 0x37
        /*0002*/ 	.short	(.L_149 - .L_148)
.L_148:
        /*0004*/ 	.word	0x00000082


	//----- nvinfo : EIATTR_KPARAM_INFO
	.align		4
.L_149:
        /*0008*/ 	.byte	0x04, 0x17
        /*000a*/ 	.short	(.L_151 - .L_150)
.L_150:
        /*000c*/ 	.word	0x00000000
        /*0010*/ 	.short	0x0005
        /*0012*/ 	.short	0x0020
        /*0014*/ 	.byte	0x00, 0xf0, 0x11, 0x00


	//----- nvinfo : EIATTR_KPARAM_INFO
	.align		4
.L_151:
        /*0018*/ 	.byte	0x04, 0x17
        /*001a*/ 	.short	(.L_153 - .L_152)
.L_152:
        /*001c*/ 	.word	0x00000000
        /*0020*/ 	.short	0x0004
        /*0022*/ 	.short	0x001c
        /*0024*/ 	.byte	0x00, 0xf0, 0x11, 0x00


	//----- nvinfo : EIATTR_KPARAM_INFO
	.align		4
.L_153:
        /*0028*/ 	.byte	0x04, 0x17
        /*002a*/ 	.short	(.L_155 - .L_154)
.L_154:
        /*002c*/ 	.word	0x00000000
        /*0030*/ 	.short	0x0003
        /*0032*/ 	.short	0x0018
        /*0034*/ 	.byte	0x00, 0xf0, 0x11, 0x00


	//----- nvinfo : EIATTR_KPARAM_INFO
	.align		4
.L_155:
        /*0038*/ 	.byte	0x04, 0x17
        /*003a*/ 	.short	(.L_157 - .L_156)
.L_156:
        /*003c*/ 	.word	0x00000000
        /*0040*/ 	.short	0x0002
        /*0042*/ 	.short	0x0010
        /*0044*/ 	.byte	0x00, 0xf5, 0x21, 0x00


	//----- nvinfo : EIATTR_KPARAM_INFO
	.align		4
.L_157:
        /*0048*/ 	.byte	0x04, 0x17
        /*004a*/ 	.short	(.L_159 - .L_158)
.L_158:
        /*004c*/ 	.word	0x00000000
        /*0050*/ 	.short	0x0001
        /*0052*/ 	.short	0x0008
        /*0054*/ 	.byte	0x00, 0xf5, 0x21, 0x00


	//----- nvinfo : EIATTR_KPARAM_INFO
	.align		4
.L_159:
        /*0058*/ 	.byte	0x04, 0x17
        /*005a*/ 	.short	(.L_161 - .L_160)
.L_160:
        /*005c*/ 	.word	0x00000000
        /*0060*/ 	.short	0x0000
        /*0062*/ 	.short	0x0000
        /*0064*/ 	.byte	0x00, 0xf5, 0x21, 0x00


	//----- nvinfo : EIATTR_SPARSE_MMA_MASK
	.align		4
.L_161:
        /*0068*/ 	.byte	0x03, 0x50
        /*006a*/ 	.short	0x0000


	//----- nvinfo : EIATTR_MAXREG_COUNT
	.align		4
        /*006c*/ 	.byte	0x03, 0x1b
        /*006e*/ 	.short	0x00ff


	//----- nvinfo : EIATTR_NUM_BARRIERS
	.align		4
        /*0070*/ 	.byte	0x02, 0x4c
        /*0072*/ 	.byte	0x01
	.zero		1


	//----- nvinfo : EIATTR_MERCURY_ISA_VERSION
	.align		4
        /*0074*/ 	.byte	0x03, 0x5f
        /*0076*/ 	.short	0x0101


	//----- nvinfo : EIATTR_VRC_CTA_INIT_COUNT
	.align		4
        /*0078*/ 	.byte	0x02, 0x4a
	.zero		1
	.zero		1


	//----- nvinfo : EIATTR_EXIT_INSTR_OFFSETS
	.align		4
        /*007c*/ 	.byte	0x04, 0x1c
        /*007e*/ 	.short	(.L_163 - .L_162)


	//   ....[0]....
.L_162:
        /*0080*/ 	.word	0x00000160


	//   ....[1]....
        /*0084*/ 	.word	0x00000600


	//----- nvinfo : EIATTR_CBANK_PARAM_SIZE
	.align		4
.L_163:
        /*0088*/ 	.byte	0x03, 0x19
        /*008a*/ 	.short	0x0024


	//----- nvinfo : EIATTR_PARAM_CBANK
	.align		4
        /*008c*/ 	.byte	0x04, 0x0a
        /*008e*/ 	.short	(.L_165 - .L_164)
	.align		4
.L_164:
        /*0090*/ 	.word	index@(.nv.constant0._Z7vec_dotPfS_S_iii)
        /*0094*/ 	.short	0x0380
        /*0096*/ 	.short	0x0024


	//----- nvinfo : EIATTR_SW_WAR
	.align		4
.L_165:
        /*0098*/ 	.byte	0x04, 0x36
        /*009a*/ 	.short	(.L_167 - .L_166)
.L_166:
        /*009c*/ 	.word	0x00000008
.L_167:


//--------------------- .nv.info._Z9matrixMulPfS_S_iiiiiiii --------------------------
	.section	.nv.info._Z9matrixMulPfS_S_iiiiiiii,"",@"SHT_CUDA_INFO"
	.sectionflags	@""
	.align	4


	//----- nvinfo : EIATTR_CUDA_API_VERSION
	.align		4
        /*0000*/ 	.byte	0x04, 0x37
        /*0002*/ 	.short	(.L_169 - .L_168)
.L_168:
        /*0004*/ 	.word	0x00000082


	//----- nvinfo : EIATTR_KPARAM_INFO
	.align		4
.L_169:
        /*0008*/ 	.byte	0x04, 0x17
        /*000a*/ 	.short	(.L_171 - .L_170)
.L_170:
        /*000c*/ 	.word	0x00000000
        /*0010*/ 	.short	0x000a
        /*0012*/ 	.short	0x0034
        /*0014*/ 	.byte	0x00, 0xf0, 0x11, 0x00


	//----- nvinfo : EIATTR_KPARAM_INFO
	.align		4
.L_171:
        /*0018*/ 	.byte	0x04, 0x17
        /*001a*/ 	.short	(.L_173 - .L_172)
.L_172:
        /*001c*/ 	.word	0x00000000
        /*0020*/ 	.short	0x0009
        /*0022*/ 	.short	0x0030
        /*0024*/ 	.byte	0x00, 0xf0, 0x11, 0x00


	//----- nvinfo : EIATTR_KPARAM_INFO
	.align		4
.L_173:
        /*0028*/ 	.byte	0x04, 0x17
        /*002a*/ 	.short	(.L_175 - .L_174)
.L_174:
        /*002c*/ 	.word	0x00000000
        /*0030*/ 	.short	0x0008
        /*0032*/ 	.short	0x002c
        /*0034*/ 	.byte	0x00, 0xf0, 0x11, 0x00


	//----- nvinfo : EIATTR_KPARAM_INFO
	.align		4
.L_175:
        /*0038*/ 	.byte	0x04, 0x17
        /*003a*/ 	.short	(.L_177 - .L_176)
.L_176:
        /*003c*/ 	.word	0x00000000
        /*0040*/ 	.short	0x0007
        /*0042*/ 	.short	0x0028
        /*0044*/ 	.byte	0x00, 0xf0, 0x11, 0x00


	//----- nvinfo : EIATTR_KPARAM_INFO
	.align		4
.L_177:
        /*0048*/ 	.byte	0x04, 0x17
        /*004a*/ 	.short	(.L_179 - .L_178)
.L_178:
        /*004c*/ 	.word	0x00000000
        /*0050*/ 	.short	0x0006
        /*0052*/ 	.short	0x0024
        /*0054*/ 	.byte	0x00, 0xf0, 0x11, 0x00


	//----- nvinfo : EIATTR_KPARAM_INFO
	.align		4
.L_179:
        /*0058*/ 	.byte	0x04, 0x17
        /*005a*/ 	.short	(.L_181 - .L_180)
.L_180:
        /*005c*/ 	.word	0x00000000
        /*0060*/ 	.short	0x0005
        /*0062*/ 	.short	0x0020
        /*0064*/ 	.byte	0x00, 0xf0, 0x11, 0x00


	//----- nvinfo : EIATTR_KPARAM_INFO
	.align		4
.L_181:
        /*0068*/ 	.byte	0x04, 0x17
        /*006a*/ 	.short	(.L_183 - .L_182)
.L_182:
        /*006c*/ 	.word	0x00000000
        /*0070*/ 	.short	0x0004
        /*0072*/ 	.short	0x001c
        /*0074*/ 	.byte	0x00, 0xf0, 0x11, 0x00


	//----- nvinfo : EIATTR_KPARAM_INFO
	.align		4
.L_183:
        /*0078*/ 	.byte	0x04, 0x17
        /*007a*/ 	.short	(.L_185 - .L_184)
.L_184:
        /*007c*/ 	.word	0x00000000
        /*0080*/ 	.short	0x0003
        /*0082*/ 	.short	0x0018
        /*0084*/ 	.byte	0x00, 0xf0, 0x11, 0x00


	//----- nvinfo : EIATTR_KPARAM_INFO
	.align		4
.L_185:
        /*0088*/ 	.byte	0x04, 0x17
        /*008a*/ 	.short	(.L_187 - .L_186)
.L_186:
        /*008c*/ 	.word	0x00000000
        /*0090*/ 	.short	0x0002
        /*0092*/ 	.short	0x0010
        /*0094*/ 	.byte	0x00, 0xf5, 0x21, 0x00


	//----- nvinfo : EIATTR_KPARAM_INFO
	.align		4
.L_187:
        /*0098*/ 	.byte	0x04, 0x17
        /*009a*/ 	.short	(.L_189 - .L_188)
.L_188:
        /*009c*/ 	.word	0x00000000
        /*00a0*/ 	.short	0x0001
        /*00a2*/ 	.short	0x0008
        /*00a4*/ 	.byte	0x00, 0xf5, 0x21, 0x00


	//----- nvinfo : EIATTR_KPARAM_INFO
	.align		4
.L_189:
        /*00a8*/ 	.byte	0x04, 0x17
        /*00aa*/ 	.short	(.L_191 - .L_190)
.L_190:
        /*00ac*/ 	.word	0x00000000
        /*00b0*/ 	.short	0x0000
        /*00b2*/ 	.short	0x0000
        /*00b4*/ 	.byte	0x00, 0xf5, 0x21, 0x00


	//----- nvinfo : EIATTR_SPARSE_MMA_MASK
	.align		4
.L_191:
        /*00b8*/ 	.byte	0x03, 0x50
        /*00ba*/ 	.short	0x0000


	//----- nvinfo : EIATTR_MAXREG_COUNT
	.align		4
        /*00bc*/ 	.byte	0x03, 0x1b
        /*00be*/ 	.short	0x00ff


	//----- nvinfo : EIATTR_NUM_BARRIERS
	.align		4
        /*00c0*/ 	.byte	0x02, 0x4c
        /*00c2*/ 	.byte	0x01
	.zero		1


	//----- nvinfo : EIATTR_MERCURY_ISA_VERSION
	.align		4
        /*00c4*/ 	.byte	0x03, 0x5f
        /*00c6*/ 	.short	0x0101


	//----- nvinfo : EIATTR_VRC_CTA_INIT_COUNT
	.align		4
        /*00c8*/ 	.byte	0x02, 0x4a
	.zero		1
	.zero		1


	//----- nvinfo : EIATTR_EXIT_INSTR_OFFSETS
	.align		4
        /*00cc*/ 	.byte	0x04, 0x1c
        /*00ce*/ 	.short	(.L_193 - .L_192)


	//   ....[0]....
.L_192:
        /*00d0*/ 	.word	0x000008e0


	//   ....[1]....
        /*00d4*/ 	.word	0x00000930


	//----- nvinfo : EIATTR_CBANK_PARAM_SIZE
	.align		4
.L_193:
        /*00d8*/ 	.byte	0x03, 0x19
        /*00da*/ 	.short	0x0038


	//----- nvinfo : EIATTR_PARAM_CBANK
	.align		4
        /*00dc*/ 	.byte	0x04, 0x0a
        /*00de*/ 	.short	(.L_195 - .L_194)
	.align		4
.L_194:
        /*00e0*/ 	.word	index@(.nv.constant0._Z9matrixMulPfS_S_iiiiiiii)
        /*00e4*/ 	.short	0x0380
        /*00e6*/ 	.short	0x0038


	//----- nvinfo : EIATTR_SW_WAR
	.align		4
.L_195:
        /*00e8*/ 	.byte	0x04, 0x36
        /*00ea*/ 	.short	(.L_197 - .L_196)
.L_196:
        /*00ec*/ 	.word	0x00000008
.L_197:


//--------------------- .nv.info._Z8DiagFlatiPfS_ --------------------------
	.section	.nv.info._Z8DiagFlatiPfS_,"",@"SHT_CUDA_INFO"
	.sectionflags	@""
	.align	4


	//----- nvinfo : EIATTR_CUDA_API_VERSION
	.align		4
        /*0000*/ 	.byte	0x04, 0x37
        /*0002*/ 	.short	(.L_199 - .L_198)
.L_198:
        /*0004*/ 	.word	0x00000082


	//----- nvinfo : EIATTR_KPARAM_INFO
	.align		4
.L_199:
        /*0008*/ 	.byte	0x04, 0x17
        /*000a*/ 	.short	(.L_201 - .L_200)
.L_200:
        /*000c*/ 	.word	0x00000000
        /*0010*/ 	.short	0x0002
        /*0012*/ 	.short	0x0010
        /*0014*/ 	.byte	0x00, 0xf5, 0x21, 0x00


	//----- nvinfo : EIATTR_KPARAM_INFO
	.align		4
.L_201:
        /*0018*/ 	.byte	0x04, 0x17
        /*001a*/ 	.short	(.L_203 - .L_202)
.L_202:
        /*001c*/ 	.word	0x00000000
        /*0020*/ 	.short	0x0001
        /*0022*/ 	.short	0x0008
        /*0024*/ 	.byte	0x00, 0xf5, 0x21, 0x00


	//----- nvinfo : EIATTR_KPARAM_INFO
	.align		4
.L_203:
        /*0028*/ 	.byte	0x04, 0x17
        /*002a*/ 	.short	(.L_205 - .L_204)
.L_204:
        /*002c*/ 	.word	0x00000000
        /*0030*/ 	.short	0x0000
        /*0032*/ 	.short	0x0000
        /*0034*/ 	.byte	0x00, 0xf0, 0x11, 0x00


	//----- nvinfo : EIATTR_SPARSE_MMA_MASK
	.align		4
.L_205:
        /*0038*/ 	.byte	0x03, 0x50
        /*003a*/ 	.short	0x0000


	//----- nvinfo : EIATTR_MAXREG_COUNT
	.align		4
        /*003c*/ 	.byte	0x03, 0x1b
        /*003e*/ 	.short	0x00ff


	//----- nvinfo : EIATTR_MERCURY_ISA_VERSION
	.align		4
        /*0040*/ 	.byte	0x03, 0x5f
        /*0042*/ 	.short	0x0101


	//----- nvinfo : EIATTR_VRC_CTA_INIT_COUNT
	.align		4
        /*0044*/ 	.byte	0x02, 0x4a
	.zero		1
	.zero		1


	//----- nvinfo : EIATTR_EXIT_INSTR_OFFSETS
	.align		4
        /*0048*/ 	.byte	0x04, 0x1c
        /*004a*/ 	.short	(.L_207 - .L_206)


	//   ....[0]....
.L_206:
        /*004c*/ 	.word	0x00000070


	//   ....[1]....
        /*0050*/ 	.word	0x00000100


	//----- nvinfo : EIATTR_CBANK_PARAM_SIZE
	.align		4
.L_207:
        /*0054*/ 	.byte	0x03, 0x19
        /*0056*/ 	.short	0x0018


	//----- nvinfo : EIATTR_PARAM_CBANK
	.align		4
        /*0058*/ 	.byte	0x04, 0x0a
        /*005a*/ 	.short	(.L_209 - .L_208)
	.align		4
.L_208:
        /*005c*/ 	.word	index@(.nv.constant0._Z8DiagFlatiPfS_)
        /*0060*/ 	.short	0x0380
        /*0062*/ 	.short	0x0018


	//----- nvinfo : EIATTR_SW_WAR
	.align		4
.L_209:
        /*0064*/ 	.byte	0x04, 0x36
        /*0066*/ 	.short	(.L_211 - .L_210)
.L_210:
        /*0068*/ 	.word	0x00000008
.L_211:


//--------------------- .nv.info._Z4DiagiPfS_     --------------------------
	.section	.nv.info._Z4DiagiPfS_,"",@"SHT_CUDA_INFO"
	.sectionflags	@""
	.align	4


	//----- nvinfo : EIATTR_CUDA_API_VERSION
	.align		4
        /*0000*/ 	.byte	0x04, 0x37
        /*0002*/ 	.short	(.L_213 - .L_212)
.L_212:
        /*0004*/ 	.word	0x00000082


	//----- nvinfo : EIATTR_KPARAM_INFO
	.align		4
.L_213:
        /*0008*/ 	.byte	0x04, 0x17
        /*000a*/ 	.short	(.L_215 - .L_214)
.L_214:
        /*000c*/ 	.word	0x00000000
        /*0010*/ 	.short	0x0002
        /*0012*/ 	.short	0x0010
        /*0014*/ 	.byte	0x00, 0xf5, 0x21, 0x00


	//----- nvinfo : EIATTR_KPARAM_INFO
	.align		4
.L_215:
        /*0018*/ 	.byte	0x04, 0x17
        /*001a*/ 	.short	(.L_217 - .L_216)
.L_216:
        /*001c*/ 	.word	0x00000000
        /*0020*/ 	.short	0x0001
        /*0022*/ 	.short	0x0008
        /*0024*/ 	.byte	0x00, 0xf5, 0x21, 0x00


	//----- nvinfo : EIATTR_KPARAM_INFO
	.align		4
.L_217:
        /*0028*/ 	.byte	0x04, 0x17
        /*002a*/ 	.short	(.L_219 - .L_218)
.L_218:
        /*002c*/ 	.word	0x00000000
        /*0030*/ 	.short	0x0000
        /*0032*/ 	.short	0x0000
        /*0034*/ 	.byte	0x00, 0xf0, 0x11, 0x00


	//----- nvinfo : EIATTR_SPARSE_MMA_MASK
	.align		4
.L_219:
        /*0038*/ 	.byte	0x03, 0x50
        /*003a*/ 	.short	0x0000


	//----- nvinfo : EIATTR_MAXREG_COUNT
	.align		4
        /*003c*/ 	.byte	0x03, 0x1b
        /*003e*/ 	.short	0x00ff


	//----- nvinfo : EIATTR_MERCURY_ISA_VERSION
	.align		4
        /*0040*/ 	.byte	0x03, 0x5f
        /*0042*/ 	.short	0x0101


	//----- nvinfo : EIATTR_VRC_CTA_INIT_COUNT
	.align		4
        /*0044*/ 	.byte	0x02, 0x4a
	.zero		1
	.zero		1


	//----- nvinfo : EIATTR_EXIT_INSTR_OFFSETS
	.align		4
        /*0048*/ 	.byte	0x04, 0x1c
        /*004a*/ 	.short	(.L_221 - .L_220)


	//   ....[0]....
.L_220:
        /*004c*/ 	.word	0x00000070


	//   ....[1]....
        /*0050*/ 	.word	0x00000100


	//----- nvinfo : EIATTR_CBANK_PARAM_SIZE
	.align		4
.L_221:
        /*0054*/ 	.byte	0x03, 0x19
        /*0056*/ 	.short	0x0018


	//----- nvinfo : EIATTR_PARAM_CBANK
	.align		4
        /*0058*/ 	.byte	0x04, 0x0a
        /*005a*/ 	.short	(.L_223 - .L_222)
	.align		4
.L_222:
        /*005c*/ 	.word	index@(.nv.constant0._Z4DiagiPfS_)
        /*0060*/ 	.short	0x0380
        /*0062*/ 	.short	0x0018


	//----- nvinfo : EIATTR_SW_WAR
	.align		4
.L_223:
        /*0064*/ 	.byte	0x04, 0x36
        /*0066*/ 	.short	(.L_225 - .L_224)
.L_224:
        /*0068*/ 	.word	0x00000008
.L_225:


//--------------------- .nv.info._Z8absoluteiiPfS_ --------------------------
	.section	.nv.info._Z8absoluteiiPfS_,"",@"SHT_CUDA_INFO"
	.sectionflags	@""
	.align	4


	//----- nvinfo : EIATTR_CUDA_API_VERSION
	.align		4
        /*0000*/ 	.byte	0x04, 0x37
        /*0002*/ 	.short	(.L_227 - .L_226)
.L_226:
        /*0004*/ 	.word	0x00000082


	//----- nvinfo : EIATTR_KPARAM_INFO
	.align		4
.L_227:
        /*0008*/ 	.byte	0x04, 0x17
        /*000a*/ 	.short	(.L_229 - .L_228)
.L_228:
        /*000c*/ 	.word	0x00000000
        /*0010*/ 	.short	0x0003
        /*0012*/ 	.short	0x0010
        /*0014*/ 	.byte	0x00, 0xf5, 0x21, 0x00


	//----- nvinfo : EIATTR_KPARAM_INFO
	.align		4
.L_229:
        /*0018*/ 	.byte	0x04, 0x17
        /*001a*/ 	.short	(.L_231 - .L_230)
.L_230:
        /*001c*/ 	.word	0x00000000
        /*0020*/ 	.short	0x0002
        /*0022*/ 	.short	0x0008
        /*0024*/ 	.byte	0x00, 0xf5, 0x21, 0x00


	//----- nvinfo : EIATTR_KPARAM_INFO
	.align		4
.L_231:
        /*0028*/ 	.byte	0x04, 0x17
        /*002a*/ 	.short	(.L_233 - .L_232)
.L_232:
        /*002c*/ 	.word	0x00000000
        /*0030*/ 	.short	0x0001
        /*0032*/ 	.short	0x0004
        /*0034*/ 	.byte	0x00, 0xf0, 0x11, 0x00


	//----- nvinfo : EIATTR_KPARAM_INFO
	.align		4
.L_233:
        /*0038*/ 	.byte	0x04, 0x17
        /*003a*/ 	.short	(.L_235 - .L_234)
.L_234:
        /*003c*/ 	.word	0x00000000
        /*0040*/ 	.short	0x0000
        /*0042*/ 	.short	0x0000
        /*0044*/ 	.byte	0x00, 0xf0, 0x11, 0x00


	//----- nvinfo : EIATTR_SPARSE_MMA_MASK
	.align		4
.L_235:
        /*0048*/ 	.byte	0x03, 0x50
        /*004a*/ 	.short	0x0000


	//----- nvinfo : EIATTR_MAXREG_COUNT
	.align		4
        /*004c*/ 	.byte	0x03, 0x1b
        /*004e*/ 	.short	0x00ff


	//----- nvinfo : EIATTR_MERCURY_ISA_VERSION
	.align		4
        /*0050*/ 	.byte	0x03, 0x5f
        /*0052*/ 	.short	0x0101


	//----- nvinfo : EIATTR_VRC_CTA_INIT_COUNT
	.align		4
        /*0054*/ 	.byte	0x02, 0x4a
	.zero		1
	.zero		1


	//----- nvinfo : EIATTR_EXIT_INSTR_OFFSETS
	.align		4
        /*0058*/ 	.byte	0x04, 0x1c
        /*005a*/ 	.short	(.L_237 - .L_236)


	//   ....[0]....
.L_236:
        /*005c*/ 	.word	0x000000c0


	//   ....[1]....
        /*0060*/ 	.word	0x00000160


	//----- nvinfo : EIATTR_CBANK_PARAM_SIZE
	.align		4
.L_237:
        /*0064*/ 	.byte	0x03, 0x19
        /*0066*/ 	.short	0x0018


	//----- nvinfo : EIATTR_PARAM_CBANK
	.align		4
        /*0068*/ 	.byte	0x04, 0x0a
        /*006a*/ 	.short	(.L_239 - .L_238)
	.align		4
.L_238:
        /*006c*/ 	.word	index@(.nv.constant0._Z8absoluteiiPfS_)
        /*0070*/ 	.short	0x0380
        /*0072*/ 	.short	0x0018


	//----- nvinfo : EIATTR_SW_WAR
	.align		4
.L_239:
        /*0074*/ 	.byte	0x04, 0x36
        /*0076*/ 	.short	(.L_241 - .L_240)
.L_240:
        /*0078*/ 	.word	0x00000008
.L_241:


//--------------------- .nv.info._Z3negiiPfS_     --------------------------
	.section	.nv.info._Z3negiiPfS_,"",@"SHT_CUDA_INFO"
	.sectionflags	@""
	.align	4


	//----- nvinfo : EIATTR_CUDA_API_VERSION
	.align		4
        /*0000*/ 	.byte	0x04, 0x37
        /*0002*/ 	.short	(.L_243 - .L_242)
.L_242:
        /*0004*/ 	.word	0x00000082


	//----- nvinfo : EIATTR_KPARAM_INFO
	.align		4
.L_243:
        /*0008*/ 	.byte	0x04, 0x17
        /*000a*/ 	.short	(.L_245 - .L_244)
.L_244:
        /*000c*/ 	.word	0x00000000
        /*0010*/ 	.short	0x0003
        /*0012*/ 	.short	0x0010
        /*0014*/ 	.byte	0x00, 0xf5, 0x21, 0x00


	//----- nvinfo : EIATTR_KPARAM_INFO
	.align		4
.L_245:
        /*0018*/ 	.byte	0x04, 0x17
        /*001a*/ 	.short	(.L_247 - .L_246)
.L_246:
        /*001c*/ 	.word	0x00000000
        /*0020*/ 	.short	0x0002
        /*0022*/ 	.short	0x0008
        /*0024*/ 	.byte	0x00, 0xf5, 0x21, 0x00


	//----- nvinfo : EIATTR_KPARAM_INFO
	.align		4
.L_247:
        /*0028*/ 	.byte	0x04, 0x17
        /*002a*/ 	.short	(.L_249 - .L_248)
.L_248:
        /*002c*/ 	.word	0x00000000
        /*0030*/ 	.short	0x0001
        /*0032*/ 	.short	0x0004
        /*0034*/ 	.byte	0x00, 0xf0, 0x11, 0x00


	//----- nvinfo : EIATTR_KPARAM_INFO
	.align		4
.L_249:
        /*0038*/ 	.byte	0x04, 0x17
        /*003a*/ 	.short	(.L_251 - .L_250)
.L_250:
        /*003c*/ 	.word	0x00000000
        /*0040*/ 	.short	0x0000
        /*0042*/ 	.short	0x0000
        /*0044*/ 	.byte	0x00, 0xf0, 0x11, 0x00


	//----- nvinfo : EIATTR_SPARSE_MMA_MASK
	.align		4
.L_251:
        /*0048*/ 	.byte	0x03, 0x50
        /*004a*/ 	.short	0x0000


	//----- nvinfo : EIATTR_MAXREG_COUNT
	.align		4
        /*004c*/ 	.byte	0x03, 0x1b
        /*004e*/ 	.short	0x00ff


	//----- nvinfo : EIATTR_MERCURY_ISA_VERSION
	.align		4
        /*0050*/ 	.byte	0x03, 0x5f
        /*0052*/ 	.short	0x0101


	//----- nvinfo : EIATTR_VRC_CTA_INIT_COUNT
	.align		4
        /*0054*/ 	.byte	0x02, 0x4a
	.zero		1
	.zero		1


	//----- nvinfo : EIATTR_EXIT_INSTR_OFFSETS
	.align		4
        /*0058*/ 	.byte	0x04, 0x1c
        /*005a*/ 	.short	(.L_253 - .L_252)


	//   ....[0]....
.L_252:
        /*005c*/ 	.word	0x000000c0


	//   ....[1]....
        /*0060*/ 	.word	0x00000160


	//----- nvinfo : EIATTR_CBANK_PARAM_SIZE
	.align		4
.L_253:
        /*0064*/ 	.byte	0x03, 0x19
        /*0066*/ 	.short	0x0018


	//----- nvinfo : EIATTR_PARAM_CBANK
	.align		4
        /*0068*/ 	.byte	0x04, 0x0a
        /*006a*/ 	.short	(.L_255 - .L_254)
	.align		4
.L_254:
        /*006c*/ 	.word	index@(.nv.constant0._Z3negiiPfS_)
        /*0070*/ 	.short	0x0380
        /*0072*/ 	.short	0x0018


	//----- nvinfo : EIATTR_SW_WAR
	.align		4
.L_255:
        /*0074*/ 	.byte	0x04, 0x36
        /*0076*/ 	.short	(.L_257 - .L_256)
.L_256:
        /*0078*/ 	.word	0x00000008
.L_257:


//--------------------- .nv.info._Z9TransposeiiPKfPf --------------------------
	.section	.nv.info._Z9TransposeiiPKfPf,"",@"SHT_CUDA_INFO"
	.sectionflags	@""
	.align	4


	//----- nvinfo : EIATTR_CUDA_API_VERSION
	.align		4
        /*0000*/ 	.byte	0x04, 0x37
        /*0002*/ 	.short	(.L_259 - .L_258)
.L_258:
        /*0004*/ 	.word	0x00000082


	//----- nvinfo : EIATTR_KPARAM_INFO
	.align		4
.L_259:
        /*0008*/ 	.byte	0x04, 0x17
        /*000a*/ 	.short	(.L_261 - .L_260)
.L_260:
        /*000c*/ 	.word	0x00000000
        /*0010*/ 	.short	0x0003
        /*0012*/ 	.short	0x0010
        /*0014*/ 	.byte	0x00, 0xf5, 0x21, 0x00


	//----- nvinfo : EIATTR_KPARAM_INFO
	.align		4
.L_261:
        /*0018*/ 	.byte	0x04, 0x17
        /*001a*/ 	.short	(.L_263 - .L_262)
.L_262:
        /*001c*/ 	.word	0x00000000
        /*0020*/ 	.short	0x0002
        /*0022*/ 	.short	0x0008
        /*0024*/ 	.byte	0x00, 0xf5, 0x21, 0x00


	//----- nvinfo : EIATTR_KPARAM_INFO
	.align		4
.L_263:
        /*0028*/ 	.byte	0x04, 0x17
        /*002a*/ 	.short	(.L_265 - .L_264)
.L_264:
        /*002c*/ 	.word	0x00000000
        /*0030*/ 	.short	0x0001
        /*0032*/ 	.short	0x0004
        /*0034*/ 	.byte	0x00, 0xf0, 0x11, 0x00


	//----- nvinfo : EIATTR_KPARAM_INFO
	.align		4
.L_265:
        /*0038*/ 	.byte	0x04, 0x17
        /*003a*/ 	.short	(.L_267 - .L_266)
.L_266:
        /*003c*/ 	.word	0x00000000
        /*0040*/ 	.short	0x0000
        /*0042*/ 	.short	0x0000
        /*0044*/ 	.byte	0x00, 0xf0, 0x11, 0x00


	//----- nvinfo : EIATTR_SPARSE_MMA_MASK
	.align		4
.L_267:
        /*0048*/ 	.byte	0x03, 0x50
        /*004a*/ 	.short	0x0000


	//----- nvinfo : EIATTR_MAXREG_COUNT
	.align		4
        /*004c*/ 	.byte	0x03, 0x1b
        /*004e*/ 	.short	0x00ff


	//----- nvinfo : EIATTR_MERCURY_ISA_VERSION
	.align		4
        /*0050*/ 	.byte	0x03, 0x5f
        /*0052*/ 	.short	0x0101


	//----- nvinfo : EIATTR_VRC_CTA_INIT_COUNT
	.align		4
        /*0054*/ 	.byte	0x02, 0x4a
	.zero		1
	.zero		1


	//----- nvinfo : EIATTR_EXIT_INSTR_OFFSETS
	.align		4
        /*0058*/ 	.byte	0x04, 0x1c
        /*005a*/ 	.short	(.L_269 - .L_268)


	//   ....[0]....
.L_268:
        /*005c*/ 	.word	0x000000c0


	//   ....[1]....
        /*0060*/ 	.word	0x00000160


	//----- nvinfo : EIATTR_CBANK_PARAM_SIZE
	.align		4
.L_269:
        /*0064*/ 	.byte	0x03, 0x19
        /*0066*/ 	.short	0x0018


	//----- nvinfo : EIATTR_PARAM_CBANK
	.align		4
        /*0068*/ 	.byte	0x04, 0x0a
        /*006a*/ 	.short	(.L_271 - .L_270)
	.align		4
.L_270:
        /*006c*/ 	.word	index@(.nv.constant0._Z9TransposeiiPKfPf)
        /*0070*/ 	.short	0x0380
        /*0072*/ 	.short	0x0018


	//----- nvinfo : EIATTR_SW_WAR
	.align		4
.L_271:
        /*0074*/ 	.byte	0x04, 0x36
        /*0076*/ 	.short	(.L_273 - .L_272)
.L_272:
        /*0078*/ 	.word	0x00000008
.L_273:


//--------------------- .nv.info._Z4Dom2iPfS_     --------------------------
	.section	.nv.info._Z4Dom2iPfS_,"",@"SHT_CUDA_INFO"
	.sectionflags	@""
	.align	4


	//----- nvinfo : EIATTR_CUDA_API_VERSION
	.align		4
        /*0000*/ 	.byte	0x04, 0x37
        /*0002*/ 	.short	(.L_275 - .L_274)
.L_274:
        /*0004*/ 	.word	0x00000082


	//----- nvinfo : EIATTR_KPARAM_INFO
	.align		4
.L_275:
        /*0008*/ 	.byte	0x04, 0x17
        /*000a*/ 	.short	(.L_277 - .L_276)
.L_276:
        /*000c*/ 	.word	0x00000000
        /*0010*/ 	.short	0x0002
        /*0012*/ 	.short	0x0010
        /*0014*/ 	.byte	0x00, 0xf5, 0x21, 0x00


	//----- nvinfo : EIATTR_KPARAM_INFO
	.align		4
.L_277:
        /*0018*/ 	.byte	0x04, 0x17
        /*001a*/ 	.short	(.L_279 - .L_278)
.L_278:
        /*001c*/ 	.word	0x00000000
        /*0020*/ 	.short	0x0001
        /*0022*/ 	.short	0x0008
        /*0024*/ 	.byte	0x00, 0xf5, 0x21, 0x00


	//----- nvinfo : EIATTR_KPARAM_INFO
	.align		4
.L_279:
        /*0028*/ 	.byte	0x04, 0x17
        /*002a*/ 	.short	(.L_281 - .L_280)
.L_280:
        /*002c*/ 	.word	0x00000000
        /*0030*/ 	.short	0x0000
        /*0032*/ 	.short	0x0000
        /*0034*/ 	.byte	0x00, 0xf0, 0x11, 0x00


	//----- nvinfo : EIATTR_SPARSE_MMA_MASK
	.align		4
.L_281:
        /*0038*/ 	.byte	0x03, 0x50
        /*003a*/ 	.short	0x0000


	//----- nvinfo : EIATTR_MAXREG_COUNT
	.align		4
        /*003c*/ 	.byte	0x03, 0x1b
        /*003e*/ 	.short	0x00ff


	//----- nvinfo : EIATTR_MERCURY_ISA_VERSION
	.align		4
        /*0040*/ 	.byte	0x03, 0x5f
        /*0042*/ 	.short	0x0101


	//----- nvinfo : EIATTR_VRC_CTA_INIT_COUNT
	.align		4
        /*0044*/ 	.byte	0x02, 0x4a
	.zero		1
	.zero		1


	//----- nvinfo : EIATTR_EXIT_INSTR_OFFSETS
	.align		4
        /*0048*/ 	.byte	0x04, 0x1c
        /*004a*/ 	.short	(.L_283 - .L_282)


	//   ....[0]....
.L_282:
        /*004c*/ 	.word	0x00000070


	//   ....[1]....
        /*0050*/ 	.word	0x00000c00


	//----- nvinfo : EIATTR_CBANK_PARAM_SIZE
	.align		4
.L_283:
        /*0054*/ 	.byte	0x03, 0x19
        /*0056*/ 	.short	0x0018


	//----- nvinfo : EIATTR_PARAM_CBANK
	.align		4
        /*0058*/ 	.byte	0x04, 0x0a
        /*005a*/ 	.short	(.L_285 - .L_284)
	.align		4
.L_284:
        /*005c*/ 	.word	index@(.nv.constant0._Z4Dom2iPfS_)
        /*0060*/ 	.short	0x0380
        /*0062*/ 	.short	0x0018


	//----- nvinfo : EIATTR_SW_WAR
	.align		4
.L_285:
        /*0064*/ 	.byte	0x04, 0x36
        /*0066*/ 	.short	(.L_287 - .L_286)
.L_286:
        /*0068*/ 	.word	0x00000008
.L_287:


//--------------------- .nv.info._Z4Dom1iPf       --------------------------
	.section	.nv.info._Z4Dom1iPf,"",@"SHT_CUDA_INFO"
	.sectionflags	@""
	.align	4


	//----- nvinfo : EIATTR_CUDA_API_VERSION
	.align		4
        /*0000*/ 	.byte	0x04, 0x37
        /*0002*/ 	.short	(.L_289 - .L_288)
.L_288:
        /*0004*/ 	.word	0x00000082


	//----- nvinfo : EIATTR_KPARAM_INFO
	.align		4
.L_289:
        /*0008*/ 	.byte	0x04, 0x17
        /*000a*/ 	.short	(.L_291 - .L_290)
.L_290:
        /*000c*/ 	.word	0x00000000
        /*0010*/ 	.short	0x0001
        /*0012*/ 	.short	0x0008
        /*0014*/ 	.byte	0x00, 0xf5, 0x21, 0x00


	//----- nvinfo : EIATTR_KPARAM_INFO
	.align		4
.L_291:
        /*0018*/ 	.byte	0x04, 0x17
        /*001a*/ 	.short	(.L_293 - .L_292)
.L_292:
        /*001c*/ 	.word	0x00000000
        /*0020*/ 	.short	0x0000
        /*0022*/ 	.short	0x0000
        /*0024*/ 	.byte	0x00, 0xf0, 0x11, 0x00


	//----- nvinfo : EIATTR_SPARSE_MMA_MASK
	.align		4
.L_293:
        /*0028*/ 	.byte	0x03, 0x50
        /*002a*/ 	.short	0x0000


	//----- nvinfo : EIATTR_MAXREG_COUNT
	.align		4
        /*002c*/ 	.byte	0x03, 0x1b
        /*002e*/ 	.short	0x00ff


	//----- nvinfo : EIATTR_MERCURY_ISA_VERSION
	.align		4
        /*0030*/ 	.byte	0x03, 0x5f
        /*0032*/ 	.short	0x0101


	//----- nvinfo : EIATTR_VRC_CTA_INIT_COUNT
	.align		4
        /*0034*/ 	.byte	0x02, 0x4a
	.zero		1
	.zero		1


	//----- nvinfo : EIATTR_EXIT_INSTR_OFFSETS
	.align		4
        /*0038*/ 	.byte	0x04, 0x1c
        /*003a*/ 	.short	(.L_295 - .L_294)


	//   ....[0]....
.L_294:
        /*003c*/ 	.word	0x00000070


	//   ....[1]....
        /*0040*/ 	.word	0x00000830


	//----- nvinfo : EIATTR_CBANK_PARAM_SIZE
	.align		4
.L_295:
        /*0044*/ 	.byte	0x03, 0x19
        /*0046*/ 	.short	0x0010


	//----- nvinfo : EIATTR_PARAM_CBANK
	.align		4
        /*0048*/ 	.byte	0x04, 0x0a
        /*004a*/ 	.short	(.L_297 - .L_296)
	.align		4
.L_296:
        /*004c*/ 	.word	index@(.nv.constant0._Z4Dom1iPf)
        /*0050*/ 	.short	0x0380
        /*0052*/ 	.short	0x0010


	//----- nvinfo : EIATTR_SW_WAR
	.align		4
.L_297:
        /*0054*/ 	.byte	0x04, 0x36
        /*0056*/ 	.short	(.L_299 - .L_298)
.L_298:
        /*0058*/ 	.word	0x00000008
.L_299:


//--------------------- .nv.info._Z3DOTiiiiiPfS_S_ --------------------------
	.section	.nv.info._Z3DOTiiiiiPfS_S_,"",@"SHT_CUDA_INFO"
	.sectionflags	@""
	.align	4


	//----- nvinfo : EIATTR_CUDA_API_VERSION
	.align		4
        /*0000*/ 	.byte	0x04, 0x37
        /*0002*/ 	.short	(.L_301 - .L_300)
.L_300:
        /*0004*/ 	.word	0x00000082


	//----- nvinfo : EIATTR_KPARAM_INFO
	.align		4
.L_301:
        /*0008*/ 	.byte	0x04, 0x17
        /*000a*/ 	.short	(.L_303 - .L_302)
.L_302:
        /*000c*/ 	.word	0x00000000
        /*0010*/ 	.short	0x0007
        /*0012*/ 	.short	0x0028
        /*0014*/ 	.byte	0x00, 0xf5, 0x21, 0x00


	//----- nvinfo : EIATTR_KPARAM_INFO
	.align		4
.L_303:
        /*0018*/ 	.byte	0x04, 0x17
        /*001a*/ 	.short	(.L_305 - .L_304)
.L_304:
        /*001c*/ 	.word	0x00000000
        /*0020*/ 	.short	0x0006
        /*0022*/ 	.short	0x0020
        /*0024*/ 	.byte	0x00, 0xf5, 0x21, 0x00


	//----- nvinfo : EIATTR_KPARAM_INFO
	.align		4
.L_305:
        /*0028*/ 	.byte	0x04, 0x17
        /*002a*/ 	.short	(.L_307 - .L_306)
.L_306:
        /*002c*/ 	.word	0x00000000
        /*0030*/ 	.short	0x0005
        /*0032*/ 	.short	0x0018
        /*0034*/ 	.byte	0x00, 0xf5, 0x21, 0x00


	//----- nvinfo : EIATTR_KPARAM_INFO
	.align		4
.L_307:
        /*0038*/ 	.byte	0x04, 0x17
        /*003a*/ 	.short	(.L_309 - .L_308)
.L_308:
        /*003c*/ 	.word	0x00000000
        /*0040*/ 	.short	0x0004
        /*0042*/ 	.short	0x0010
        /*0044*/ 	.byte	0x00, 0xf0, 0x11, 0x00


	//----- nvinfo : EIATTR_KPARAM_INFO
	.align		4
.L_309:
        /*0048*/ 	.byte	0x04, 0x17
        /*004a*/ 	.short	(.L_311 - .L_310)
.L_310:
        /*004c*/ 	.word	0x00000000
        /*0050*/ 	.short	0x0003
        /*0052*/ 	.short	0x000c
        /*0054*/ 	.byte	0x00, 0xf0, 0x11, 0x00


	//----- nvinfo : EIATTR_KPARAM_INFO
	.align		4
.L_311:
        /*0058*/ 	.byte	0x04, 0x17
        /*005a*/ 	.short	(.L_313 - .L_312)
.L_312:
        /*005c*/ 	.word	0x00000000
        /*0060*/ 	.short	0x0002
        /*0062*/ 	.short	0x0008
        /*0064*/ 	.byte	0x00, 0xf0, 0x11, 0x00


	//----- nvinfo : EIATTR_KPARAM_INFO
	.align		4
.L_313:
        /*0068*/ 	.byte	0x04, 0x17
        /*006a*/ 	.short	(.L_315 - .L_314)
.L_314:
        /*006c*/ 	.word	0x00000000
        /*0070*/ 	.short	0x0001
        /*0072*/ 	.short	0x0004
        /*0074*/ 	.byte	0x00, 0xf0, 0x11, 0x00


	//----- nvinfo : EIATTR_KPARAM_INFO
	.align		4
.L_315:
        /*0078*/ 	.byte	0x04, 0x17
        /*007a*/ 	.short	(.L_317 - .L_316)
.L_316:
        /*007c*/ 	.word	0x00000000
        /*0080*/ 	.short	0x0000
        /*0082*/ 	.short	0x0000
        /*0084*/ 	.byte	0x00, 0xf0, 0x11, 0x00


	//----- nvinfo : EIATTR_SPARSE_MMA_MASK
	.align		4
.L_317:
        /*0088*/ 	.byte	0x03, 0x50
        /*008a*/ 	.short	0x0000


	//----- nvinfo : EIATTR_MAXREG_COUNT
	.align		4
        /*008c*/ 	.byte	0x03, 0x1b
        /*008e*/ 	.short	0x00ff


	//----- nvinfo : EIATTR_MERCURY_ISA_VERSION
	.align		4
        /*0090*/ 	.byte	0x03, 0x5f
        /*0092*/ 	.short	0x0101


	//----- nvinfo : EIATTR_VRC_CTA_INIT_COUNT
	.align		4
        /*0094*/ 	.byte	0x02, 0x4a
	.zero		1
	.zero		1


	//----- nvinfo : EIATTR_EXIT_INSTR_OFFSETS
	.align		4
        /*0098*/ 	.byte	0x04, 0x1c
        /*009a*/ 	.short	(.L_319 - .L_318)


	//   ....[0]....
.L_318:
        /*009c*/ 	.word	0x000000d0


	//   ....[1]....
        /*00a0*/ 	.word	0x00000e50


	//----- nvinfo : EIATTR_CBANK_PARAM_SIZE
	.align		4
.L_319:
        /*00a4*/ 	.byte	0x03, 0x19
        /*00a6*/ 	.short	0x0030


	//----- nvinfo : EIATTR_PARAM_CBANK
	.align		4
        /*00a8*/ 	.byte	0x04, 0x0a
        /*00aa*/ 	.short	(.L_321 - .L_320)
	.align		4
.L_320:
        /*00ac*/ 	.word	index@(.nv.constant0._Z3DOTiiiiiPfS_S_)
        /*00b0*/ 	.short	0x0380
        /*00b2*/ 	.short	0x0030


	//----- nvinfo : EIATTR_SW_WAR
	.align		4
.L_321:
        /*00b4*/ 	.byte	0x04, 0x36
        /*00b6*/ 	.short	(.L_323 - .L_322)
.L_322:
        /*00b8*/ 	.word	0x00000008
.L_323:


//--------------------- .nv.info._Z6DivideiiiiPfS_S_ --------------------------
	.section	.nv.info._Z6DivideiiiiPfS_S_,"",@"SHT_CUDA_INFO"
	.sectionflags	@""
	.align	4


	//----- nvinfo : EIATTR_CUDA_API_VERSION
	.align		4
        /*0000*/ 	.byte	0x04, 0x37
        /*0002*/ 	.short	(.L_325 - .L_324)
.L_324:
        /*0004*/ 	.word	0x00000082


	//----- nvinfo : EIATTR_KPARAM_INFO
	.align		4
.L_325:
        /*0008*/ 	.byte	0x04, 0x17
        /*000a*/ 	.short	(.L_327 - .L_326)
.L_326:
        /*000c*/ 	.word	0x00000000
        /*0010*/ 	.short	0x0006
        /*0012*/ 	.short	0x0020
        /*0014*/ 	.byte	0x00, 0xf5, 0x21, 0x00


	//----- nvinfo : EIATTR_KPARAM_INFO
	.align		4
.L_327:
        /*0018*/ 	.byte	0x04, 0x17
        /*001a*/ 	.short	(.L_329 - .L_328)
.L_328:
        /*001c*/ 	.word	0x00000000
        /*0020*/ 	.short	0x0005
        /*0022*/ 	.short	0x0018
        /*0024*/ 	.byte	0x00, 0xf5, 0x21, 0x00


	//----- nvinfo : EIATTR_KPARAM_INFO
	.align		4
.L_329:
        /*0028*/ 	.byte	0x04, 0x17
        /*002a*/ 	.short	(.L_331 - .L_330)
.L_330:
        /*002c*/ 	.word	0x00000000
        /*0030*/ 	.short	0x0004
        /*0032*/ 	.short	0x0010
        /*0034*/ 	.byte	0x00, 0xf5, 0x21, 0x00


	//----- nvinfo : EIATTR_KPARAM_INFO
	.align		4
.L_331:
        /*0038*/ 	.byte	0x04, 0x17
        /*003a*/ 	.short	(.L_333 - .L_332)
.L_332:
        /*003c*/ 	.word	0x00000000
        /*0040*/ 	.short	0x0003
        /*0042*/ 	.short	0x000c
        /*0044*/ 	.byte	0x00, 0xf0, 0x11, 0x00


	//----- nvinfo : EIATTR_KPARAM_INFO
	.align		4
.L_333:
        /*0048*/ 	.byte	0x04, 0x17
        /*004a*/ 	.short	(.L_335 - .L_334)
.L_334:
        /*004c*/ 	.word	0x00000000
        /*0050*/ 	.short	0x0002
        /*0052*/ 	.short	0x0008
        /*0054*/ 	.byte	0x00, 0xf0, 0x11, 0x00


	//----- nvinfo : EIATTR_KPARAM_INFO
	.align		4
.L_335:
        /*0058*/ 	.byte	0x04, 0x17
        /*005a*/ 	.short	(.L_337 - .L_336)
.L_336:
        /*005c*/ 	.word	0x00000000
        /*0060*/ 	.short	0x0001
        /*0062*/ 	.short	0x0004
        /*0064*/ 	.byte	0x00, 0xf0, 0x11, 0x00


	//----- nvinfo : EIATTR_KPARAM_INFO
	.align		4
.L_337:
        /*0068*/ 	.byte	0x04, 0x17
        /*006a*/ 	.short	(.L_339 - .L_338)
.L_338:
        /*006c*/ 	.word	0x00000000
        /*0070*/ 	.short	0x0000
        /*0072*/ 	.short	0x0000
        /*0074*/ 	.byte	0x00, 0xf0, 0x11, 0x00


	//----- nvinfo : EIATTR_SPARSE_MMA_MASK
	.align		4
.L_339:
        /*0078*/ 	.byte	0x03, 0x50
        /*007a*/ 	.short	0x0000


	//----- nvinfo : EIATTR_MAXREG_COUNT
	.align		4
        /*007c*/ 	.byte	0x03, 0x1b
        /*007e*/ 	.short	0x00ff


	//----- nvinfo : EIATTR_MERCURY_ISA_VERSION
	.align		4
        /*0080*/ 	.byte	0x03, 0x5f
        /*0082*/ 	.short	0x0101


	//----- nvinfo : EIATTR_VRC_CTA_INIT_COUNT
	.align		4
        /*0084*/ 	.byte	0x02, 0x4a
	.zero		1
	.zero		1


	//----- nvinfo : EIATTR_EXIT_INSTR_OFFSETS
	.align		4
        /*0088*/ 	.byte	0x04, 0x1c
        /*008a*/ 	.short	(.L_341 - .L_340)


	//   ....[0]....
.L_340:
        /*008c*/ 	.word	0x000000c0


	//   ....[1]....
        /*0090*/ 	.word	0x000002b0


	//----- nvinfo : EIATTR_CRS_STACK_SIZE
	.align		4
.L_341:
        /*0094*/ 	.byte	0x04, 0x1e
        /*0096*/ 	.short	(.L_343 - .L_342)
.L_342:
        /*0098*/ 	.word	0x00000000


	//----- nvinfo : EIATTR_CBANK_PARAM_SIZE
	.align		4
.L_343:
        /*009c*/ 	.byte	0x03, 0x19
        /*009e*/ 	.short	0x0028


	//----- nvinfo : EIATTR_PARAM_CBANK
	.align		4
        /*00a0*/ 	.byte	0x04, 0x0a
        /*00a2*/ 	.short	(.L_345 - .L_344)
	.align		4
.L_344:
        /*00a4*/ 	.word	index@(.nv.constant0._Z6DivideiiiiPfS_S_)
        /*00a8*/ 	.short	0x0380
        /*00aa*/ 	.short	0x0028


	//----- nvinfo : EIATTR_SW_WAR
	.align		4
.L_345:
        /*00ac*/ 	.byte	0x04, 0x36
        /*00ae*/ 	.short	(.L_347 - .L_346)
.L_346:
        /*00b0*/ 	.word	0x00000008
.L_347:


//--------------------- .nv.info._Z6RMultiiiiifPfS_ --------------------------
	.section	.nv.info._Z6RMultiiiiifPfS_,"",@"SHT_CUDA_INFO"
	.sectionflags	@""
	.align	4


	//----- nvinfo : EIATTR_CUDA_API_VERSION
	.align		4
        /*0000*/ 	.byte	0x04, 0x37
        /*0002*/ 	.short	(.L_349 - .L_348)
.L_348:
        /*0004*/ 	.word	0x00000082


	//----- nvinfo : EIATTR_KPARAM_INFO
	.align		4
.L_349:
        /*0008*/ 	.byte	0x04, 0x17
        /*000a*/ 	.short	(.L_351 - .L_350)
.L_350:
        /*000c*/ 	.word	0x00000000
        /*0010*/ 	.short	0x0006
        /*0012*/ 	.short	0x0020
        /*0014*/ 	.byte	0x00, 0xf5, 0x21, 0x00


	//----- nvinfo : EIATTR_KPARAM_INFO
	.align		4
.L_351:
        /*0018*/ 	.byte	0x04, 0x17
        /*001a*/ 	.short	(.L_353 - .L_352)
.L_352:
        /*001c*/ 	.word	0x00000000
        /*0020*/ 	.short	0x0005
        /*0022*/ 	.short	0x0018
        /*0024*/ 	.byte	0x00, 0xf5, 0x21, 0x00


	//----- nvinfo : EIATTR_KPARAM_INFO
	.align		4
.L_353:
        /*0028*/ 	.byte	0x04, 0x17
        /*002a*/ 	.short	(.L_355 - .L_354)
.L_354:
        /*002c*/ 	.word	0x00000000
        /*0030*/ 	.short	0x0004
        /*0032*/ 	.short	0x0010
        /*0034*/ 	.byte	0x00, 0xf0, 0x11, 0x00


	//----- nvinfo : EIATTR_KPARAM_INFO
	.align		4
.L_355:
        /*0038*/ 	.byte	0x04, 0x17
        /*003a*/ 	.short	(.L_357 - .L_356)
.L_356:
        /*003c*/ 	.word	0x00000000
        /*0040*/ 	.short	0x0003
        /*0042*/ 	.short	0x000c
        /*0044*/ 	.byte	0x00, 0xf0, 0x11, 0x00


	//----- nvinfo : EIATTR_KPARAM_INFO
	.align		4
.L_357:
        /*0048*/ 	.byte	0x04, 0x17
        /*004a*/ 	.short	(.L_359 - .L_358)
.L_358:
        /*004c*/ 	.word	0x00000000
        /*0050*/ 	.short	0x0002
        /*0052*/ 	.short	0x0008
        /*0054*/ 	.byte	0x00, 0xf0, 0x11, 0x00


	//----- nvinfo : EIATTR_KPARAM_INFO
	.align		4
.L_359:
        /*0058*/ 	.byte	0x04, 0x17
        /*005a*/ 	.short	(.L_361 - .L_360)
.L_360:
        /*005c*/ 	.word	0x00000000
        /*0060*/ 	.short	0x0001
        /*0062*/ 	.short	0x0004
        /*0064*/ 	.byte	0x00, 0xf0, 0x11, 0x00


	//----- nvinfo : EIATTR_KPARAM_INFO
	.align		4
.L_361:
        /*0068*/ 	.byte	0x04, 0x17
        /*006a*/ 	.short	(.L_363 - .L_362)
.L_362:
        /*006c*/ 	.word	0x00000000
        /*0070*/ 	.short	0x0000
        /*0072*/ 	.short	0x0000
        /*0074*/ 	.byte	0x00, 0xf0, 0x11, 0x00


	//----- nvinfo : EIATTR_SPARSE_MMA_MASK
	.align		4
.L_363:
        /*0078*/ 	.byte	0x03, 0x50
        /*007a*/ 	.short	0x0000


	//----- nvinfo : EIATTR_MAXREG_COUNT
	.align		4
        /*007c*/ 	.byte	0x03, 0x1b
        /*007e*/ 	.short	0x00ff


	//----- nvinfo : EIATTR_MERCURY_ISA_VERSION
	.align		4
        /*0080*/ 	.byte	0x03, 0x5f
        /*0082*/ 	.short	0x0101


	//----- nvinfo : EIATTR_VRC_CTA_INIT_COUNT
	.align		4
        /*0084*/ 	.byte	0x02, 0x4a
	.zero		1
	.zero		1


	//----- nvinfo : EIATTR_EXIT_INSTR_OFFSETS
	.align		4
        /*0088*/ 	.byte	0x04, 0x1c
        /*008a*/ 	.short	(.L_365 - .L_364)


	//   ....[0]....
.L_364:
        /*008c*/ 	.word	0x000000c0


	//   ....[1]....
        /*0090*/ 	.word	0x00000170


	//----- nvinfo : EIATTR_CBANK_PARAM_SIZE
	.align		4
.L_365:
        /*0094*/ 	.byte	0x03, 0x19
        /*0096*/ 	.short	0x0028


	//----- nvinfo : EIATTR_PARAM_CBANK
	.align		4
        /*0098*/ 	.byte	0x04, 0x0a
        /*009a*/ 	.short	(.L_367 - .L_366)
	.align		4
.L_366:
        /*009c*/ 	.word	index@(.nv.constant0._Z6RMultiiiiifPfS_)
        /*00a0*/ 	.short	0x0380
        /*00a2*/ 	.short	0x0028


	//----- nvinfo : EIATTR_SW_WAR
	.align		4
.L_367:
        /*00a4*/ 	.byte	0x04, 0x36
        /*00a6*/ 	.short	(.L_369 - .L_368)
.L_368:
        /*00a8*/ 	.word	0x00000008
.L_369:


//--------------------- .nv.info._Z5MultiiiiiPfS_S_ --------------------------
	.section	.nv.info._Z5MultiiiiiPfS_S_,"",@"SHT_CUDA_INFO"
	.sectionflags	@""
	.align	4


	//----- nvinfo : EIATTR_CUDA_API_VERSION
	.align		4
        /*0000*/ 	.byte	0x04, 0x37
        /*0002*/ 	.short	(.L_371 - .L_370)
.L_370:
        /*0004*/ 	.word	0x00000082


	//----- nvinfo : EIATTR_KPARAM_INFO
	.align		4
.L_371:
        /*0008*/ 	.byte	0x04, 0x17
        /*000a*/ 	.short	(.L_373 - .L_372)
.L_372:
        /*000c*/ 	.word	0x00000000
        /*0010*/ 	.short	0x0006
        /*0012*/ 	.short	0x0020
        /*0014*/ 	.byte	0x00, 0xf5, 0x21, 0x00


	//----- nvinfo : EIATTR_KPARAM_INFO
	.align		4
.L_373:
        /*0018*/ 	.byte	0x04, 0x17
        /*001a*/ 	.short	(.L_375 - .L_374)
.L_374:
        /*001c*/ 	.word	0x00000000
        /*0020*/ 	.short	0x0005
        /*0022*/ 	.short	0x0018
        /*0024*/ 	.byte	0x00, 0xf5, 0x21, 0x00


	//----- nvinfo : EIATTR_KPARAM_INFO
	.align		4
.L_375:
        /*0028*/ 	.byte	0x04, 0x17
        /*002a*/ 	.short	(.L_377 - .L_376)
.L_376:
        /*002c*/ 	.word	0x00000000
        /*0030*/ 	.short	0x0004
        /*0032*/ 	.short	0x0010
        /*0034*/ 	.byte	0x00, 0xf5, 0x21, 0x00


	//----- nvinfo : EIATTR_KPARAM_INFO
	.align		4
.L_377:
        /*0038*/ 	.byte	0x04, 0x17
        /*003a*/ 	.short	(.L_379 - .L_378)
.L_378:
        /*003c*/ 	.word	0x00000000
        /*0040*/ 	.short	0x0003
        /*0042*/ 	.short	0x000c
        /*0044*/ 	.byte	0x00, 0xf0, 0x11, 0x00


	//----- nvinfo : EIATTR_KPARAM_INFO
	.align		4
.L_379:
        /*0048*/ 	.byte	0x04, 0x17
        /*004a*/ 	.short	(.L_381 - .L_380)
.L_380:
        /*004c*/ 	.word	0x00000000
        /*0050*/ 	.short	0x0002
        /*0052*/ 	.short	0x0008
        /*0054*/ 	.byte	0x00, 0xf0, 0x11, 0x00


	//----- nvinfo : EIATTR_KPARAM_INFO
	.align		4
.L_381:
        /*0058*/ 	.byte	0x04, 0x17
        /*005a*/ 	.short	(.L_383 - .L_382)
.L_382:
        /*005c*/ 	.word	0x00000000
        /*0060*/ 	.short	0x0001
        /*0062*/ 	.short	0x0004
        /*0064*/ 	.byte	0x00, 0xf0, 0x11, 0x00


	//----- nvinfo : EIATTR_KPARAM_INFO
	.align		4
.L_383:
        /*0068*/ 	.byte	0x04, 0x17
        /*006a*/ 	.short	(.L_385 - .L_384)
.L_384:
        /*006c*/ 	.word	0x00000000
        /*0070*/ 	.short	0x0000
        /*0072*/ 	.short	0x0000
        /*0074*/ 	.byte	0x00, 0xf0, 0x11, 0x00


	//----- nvinfo : EIATTR_SPARSE_MMA_MASK
	.align		4
.L_385:
        /*0078*/ 	.byte	0x03, 0x50
        /*007a*/ 	.short	0x0000


	//----- nvinfo : EIATTR_MAXREG_COUNT
	.align		4
        /*007c*/ 	.byte	0x03, 0x1b
        /*007e*/ 	.short	0x00ff


	//----- nvinfo : EIATTR_MERCURY_ISA_VERSION
	.align		4
        /*0080*/ 	.byte	0x03, 0x5f
        /*0082*/ 	.short	0x0101


	//----- nvinfo : EIATTR_VRC_CTA_INIT_COUNT
	.align		4
        /*0084*/ 	.byte	0x02, 0x4a
	.zero		1
	.zero		1


	//----- nvinfo : EIATTR_EXIT_INSTR_OFFSETS
	.align		4
        /*0088*/ 	.byte	0x04, 0x1c
        /*008a*/ 	.short	(.L_387 - .L_386)


	//   ....[0]....
.L_386:
        /*008c*/ 	.word	0x000000c0


	//   ....[1]....
        /*0090*/ 	.word	0x000001f0


	//----- nvinfo : EIATTR_CBANK_PARAM_SIZE
	.align		4
.L_387:
        /*0094*/ 	.byte	0x03, 0x19
        /*0096*/ 	.short	0x0028


	//----- nvinfo : EIATTR_PARAM_CBANK
	.align		4
        /*0098*/ 	.byte	0x04, 0x0a
        /*009a*/ 	.short	(.L_389 - .L_388)
	.align		4
.L_388:
        /*009c*/ 	.word	index@(.nv.constant0._Z5MultiiiiiPfS_S_)
        /*00a0*/ 	.short	0x0380
        /*00a2*/ 	.short	0x0028


	//----- nvinfo : EIATTR_SW_WAR
	.align		4
.L_389:
        /*00a4*/ 	.byte	0x04, 0x36
        /*00a6*/ 	.short	(.L_391 - .L_390)
.L_390:
        /*00a8*/ 	.word	0x00000008
.L_391:


//--------------------- .nv.info._Z5RestaiiiiPfS_S_ --------------------------
	.section	.nv.info._Z5RestaiiiiPfS_S_,"",@"SHT_CUDA_INFO"
	.sectionflags	@""
	.align	4


	//----- nvinfo : EIATTR_CUDA_API_VERSION
	.align		4
        /*0000*/ 	.byte	0x04, 0x37
        /*0002*/ 	.short	(.L_393 - .L_392)
.L_392:
        /*0004*/ 	.word	0x00000082


	//----- nvinfo : EIATTR_KPARAM_INFO
	.align		4
.L_393:
        /*0008*/ 	.byte	0x04, 0x17
        /*000a*/ 	.short	(.L_395 - .L_394)
.L_394:
        /*000c*/ 	.word	0x00000000
        /*0010*/ 	.short	0x0006
        /*0012*/ 	.short	0x0020
        /*0014*/ 	.byte	0x00, 0xf5, 0x21, 0x00


	//----- nvinfo : EIATTR_KPARAM_INFO
	.align		4
.L_395:
        /*0018*/ 	.byte	0x04, 0x17
        /*001a*/ 	.short	(.L_397 - .L_396)
.L_396:
        /*001c*/ 	.word	0x00000000
        /*0020*/ 	.short	0x0005
        /*0022*/ 	.short	0x0018
        /*0024*/ 	.byte	0x00, 0xf5, 0x21, 0x00


	//----- nvinfo : EIATTR_KPARAM_INFO
	.align		4
.L_397:
        /*0028*/ 	.byte	0x04, 0x17
        /*002a*/ 	.short	(.L_399 - .L_398)
.L_398:
        /*002c*/ 	.word	0x00000000
        /*0030*/ 	.short	0x0004
        /*0032*/ 	.short	0x0010
        /*0034*/ 	.byte	0x00, 0xf5, 0x21, 0x00


	//----- nvinfo : EIATTR_KPARAM_INFO
	.align		4
.L_399:
        /*0038*/ 	.byte	0x04, 0x17
        /*003a*/ 	.short	(.L_401 - .L_400)
.L_400:
        /*003c*/ 	.word	0x00000000
        /*0040*/ 	.short	0x0003
        /*0042*/ 	.short	0x000c
        /*0044*/ 	.byte	0x00, 0xf0, 0x11, 0x00


	//----- nvinfo : EIATTR_KPARAM_INFO
	.align		4
.L_401:
        /*0048*/ 	.byte	0x04, 0x17
        /*004a*/ 	.short	(.L_403 - .L_402)
.L_402:
        /*004c*/ 	.word	0x00000000
        /*0050*/ 	.short	0x0002
        /*0052*/ 	.short	0x0008
        /*0054*/ 	.byte	0x00, 0xf0, 0x11, 0x00


	//----- nvinfo : EIATTR_KPARAM_INFO
	.align		4
.L_403:
        /*0058*/ 	.byte	0x04, 0x17
        /*005a*/ 	.short	(.L_405 - .L_404)
.L_404:
        /*005c*/ 	.word	0x00000000
        /*0060*/ 	.short	0x0001
        /*0062*/ 	.short	0x0004
        /*0064*/ 	.byte	0x00, 0xf0, 0x11, 0x00


	//----- nvinfo : EIATTR_KPARAM_INFO
	.align		4
.L_405:
        /*0068*/ 	.byte	0x04, 0x17
        /*006a*/ 	.short	(.L_407 - .L_406)
.L_406:
        /*006c*/ 	.word	0x00000000
        /*0070*/ 	.short	0x0000
        /*0072*/ 	.short	0x0000
        /*0074*/ 	.byte	0x00, 0xf0, 0x11, 0x00


	//----- nvinfo : EIATTR_SPARSE_MMA_MASK
	.align		4
.L_407:
        /*0078*/ 	.byte	0x03, 0x50
        /*007a*/ 	.short	0x0000


	//----- nvinfo : EIATTR_MAXREG_COUNT
	.align		4
        /*007c*/ 	.byte	0x03, 0x1b
        /*007e*/ 	.short	0x00ff


	//----- nvinfo : EIATTR_MERCURY_ISA_VERSION
	.align		4
        /*0080*/ 	.byte	0x03, 0x5f
        /*0082*/ 	.short	0x0101


	//----- nvinfo : EIATTR_VRC_CTA_INIT_COUNT
	.align		4
        /*0084*/ 	.byte	0x02, 0x4a
	.zero		1
	.zero		1


	//----- nvinfo : EIATTR_EXIT_INSTR_OFFSETS
	.align		4
        /*0088*/ 	.byte	0x04, 0x1c
        /*008a*/ 	.short	(.L_409 - .L_408)


	//   ....[0]....
.L_408:
        /*008c*/ 	.word	0x000000c0


	//   ....[1]....
        /*0090*/ 	.word	0x000001f0


	//----- nvinfo : EIATTR_CBANK_PARAM_SIZE
	.align		4
.L_409:
        /*0094*/ 	.byte	0x03, 0x19
        /*0096*/ 	.short	0x0028


	//----- nvinfo : EIATTR_PARAM_CBANK
	.align		4
        /*0098*/ 	.byte	0x04, 0x0a
        /*009a*/ 	.short	(.L_411 - .L_410)
	.align		4
.L_410:
        /*009c*/ 	.word	index@(.nv.constant0._Z5RestaiiiiPfS_S_)
        /*00a0*/ 	.short	0x0380
        /*00a2*/ 	.short	0x0028


	//----- nvinfo : EIATTR_SW_WAR
	.align		4
.L_411:
        /*00a4*/ 	.byte	0x04, 0x36
        /*00a6*/ 	.short	(.L_413 - .L_412)
.L_412:
        /*00a8*/ 	.word	0x00000008
.L_413:


//--------------------- .nv.info._Z4SumaiiiiPfS_S_ --------------------------
	.section	.nv.info._Z4SumaiiiiPfS_S_,"",@"SHT_CUDA_INFO"
	.sectionflags	@""
	.align	4


	//----- nvinfo : EIATTR_CUDA_API_VERSION
	.align		4
        /*0000*/ 	.byte	0x04, 0x37
        /*0002*/ 	.short	(.L_415 - .L_414)
.L_414:
        /*0004*/ 	.word	0x00000082


	//----- nvinfo : EIATTR_KPARAM_INFO
	.align		4
.L_415:
        /*0008*/ 	.byte	0x04, 0x17
        /*000a*/ 	.short	(.L_417 - .L_416)
.L_416:
        /*000c*/ 	.word	0x00000000
        /*0010*/ 	.short	0x0006
        /*0012*/ 	.short	0x0020
        /*0014*/ 	.byte	0x00, 0xf5, 0x21, 0x00


	//----- nvinfo : EIATTR_KPARAM_INFO
	.align		4
.L_417:
        /*0018*/ 	.byte	0x04, 0x17
        /*001a*/ 	.short	(.L_419 - .L_418)
.L_418:
        /*001c*/ 	.word	0x00000000
        /*0020*/ 	.short	0x0005
        /*0022*/ 	.short	0x0018
        /*0024*/ 	.byte	0x00, 0xf5, 0x21, 0x00


	//----- nvinfo : EIATTR_KPARAM_INFO
	.align		4
.L_419:
        /*0028*/ 	.byte	0x04, 0x17
        /*002a*/ 	.short	(.L_421 - .L_420)
.L_420:
        /*002c*/ 	.word	0x00000000
        /*0030*/ 	.short	0x0004
        /*0032*/ 	.short	0x0010
        /*0034*/ 	.byte	0x00, 0xf5, 0x21, 0x00


	//----- nvinfo : EIATTR_KPARAM_INFO
	.align		4
.L_421:
        /*0038*/ 	.byte	0x04, 0x17
        /*003a*/ 	.short	(.L_423 - .L_422)
.L_422:
        /*003c*/ 	.word	0x00000000
        /*0040*/ 	.short	0x0003
        /*0042*/ 	.short	0x000c
        /*0044*/ 	.byte	0x00, 0xf0, 0x11, 0x00


	//----- nvinfo : EIATTR_KPARAM_INFO
	.align		4
.L_423:
        /*0048*/ 	.byte	0x04, 0x17
        /*004a*/ 	.short	(.L_425 - .L_424)
.L_424:
        /*004c*/ 	.word	0x00000000
        /*0050*/ 	.short	0x0002
        /*0052*/ 	.short	0x0008
        /*0054*/ 	.byte	0x00, 0xf0, 0x11, 0x00


	//----- nvinfo : EIATTR_KPARAM_INFO
	.align		4
.L_425:
        /*0058*/ 	.byte	0x04, 0x17
        /*005a*/ 	.short	(.L_427 - .L_426)
.L_426:
        /*005c*/ 	.word	0x00000000
        /*0060*/ 	.short	0x0001
        /*0062*/ 	.short	0x0004
        /*0064*/ 	.byte	0x00, 0xf0, 0x11, 0x00


	//----- nvinfo : EIATTR_KPARAM_INFO
	.align		4
.L_427:
        /*0068*/ 	.byte	0x04, 0x17
        /*006a*/ 	.short	(.L_429 - .L_428)
.L_428:
        /*006c*/ 	.word	0x00000000
        /*0070*/ 	.short	0x0000
        /*0072*/ 	.short	0x0000
        /*0074*/ 	.byte	0x00, 0xf0, 0x11, 0x00


	//----- nvinfo : EIATTR_SPARSE_MMA_MASK
	.align		4
.L_429:
        /*0078*/ 	.byte	0x03, 0x50
        /*007a*/ 	.short	0x0000


	//----- nvinfo : EIATTR_MAXREG_COUNT
	.align		4
        /*007c*/ 	.byte	0x03, 0x1b
        /*007e*/ 	.short	0x00ff


	//----- nvinfo : EIATTR_MERCURY_ISA_VERSION
	.align		4
        /*0080*/ 	.byte	0x03, 0x5f
        /*0082*/ 	.short	0x0101


	//----- nvinfo : EIATTR_VRC_CTA_INIT_COUNT
	.align		4
        /*0084*/ 	.byte	0x02, 0x4a
	.zero		1
	.zero		1


	//----- nvinfo : EIATTR_EXIT_INSTR_OFFSETS
	.align		4
        /*0088*/ 	.byte	0x04, 0x1c
        /*008a*/ 	.short	(.L_431 - .L_430)


	//   ....[0]....
.L_430:
        /*008c*/ 	.word	0x000000c0


	//   ....[1]....
        /*0090*/ 	.word	0x000001f0


	//----- nvinfo : EIATTR_CBANK_PARAM_SIZE
	.align		4
.L_431:
        /*0094*/ 	.byte	0x03, 0x19
        /*0096*/ 	.short	0x0028


	//----- nvinfo : EIATTR_PARAM_CBANK
	.align		4
        /*0098*/ 	.byte	0x04, 0x0a
        /*009a*/ 	.short	(.L_433 - .L_432)
	.align		4
.L_432:
        /*009c*/ 	.word	index@(.nv.constant0._Z4SumaiiiiPfS_S_)
        /*00a0*/ 	.short	0x0380
        /*00a2*/ 	.short	0x0028


	//----- nvinfo : EIATTR_SW_WAR
	.align		4
.L_433:
        /*00a4*/ 	.byte	0x04, 0x36
        /*00a6*/ 	.short	(.L_435 - .L_434)
.L_434:
        /*00a8*/ 	.word	0x00000008
.L_435:


//--------------------- .nv.callgraph             --------------------------
	.section	.nv.callgraph,"",@"SHT_CUDA_CALLGRAPH"
	.align	4
	.sectionentsize	8
	.align		4
        /*0000*/ 	.word	0x00000000
	.align		4
        /*0004*/ 	.word	0xffffffff
	.align		4
        /*0008*/ 	.word	0x00000000
	.align		4
        /*000c*/ 	.word	0xfffffffe
	.align		4
        /*0010*/ 	.word	0x00000000
	.align		4
        /*0014*/ 	.word	0xfffffffd
	.align		4
        /*0018*/ 	.word	0x00000000
	.align		4
        /*001c*/ 	.word	0xfffffffc


//--------------------- .text._Z13cuadratic_sumPfS_i --------------------------
	.section	.text._Z13cuadratic_sumPfS_i,"ax",@progbits
	.align	128
        .global         _Z13cuadratic_sumPfS_i
        .type           _Z13cuadratic_sumPfS_i,@function
        .size           _Z13cuadratic_sumPfS_i,(.L_x_54 - _Z13cuadratic_sumPfS_i)
        .other          _Z13cuadratic_sumPfS_i,@"STO_CUDA_ENTRY STV_DEFAULT"
_Z13cuadratic_sumPfS_i:
.text._Z13cuadratic_sumPfS_i:
[----:B------:R-:W-:Y:S01]  /*0000*/  LDC R1, c[0x0][0x37c] ;  /* 0x0000df00ff017b82 */ /* 0x000fe20000000800 */
[----:B------:R-:W0:Y:S07]  /*0010*/  S2R R7, SR_TID.X ;  /* 0x0000000000077919 */ /* 0x000e2e0000002100 */
[----:B------:R-:W1:Y:S01]  /*0020*/  LDC.64 R4, c[0x0][0x380] ;  /* 0x0000e000ff047b82 */ /* 0x000e620000000a00 */
[----:B------:R-:W0:Y:S01]  /*0030*/  LDCU UR4, c[0x0][0x360] ;  /* 0x00006c00ff0477ac */ /* 0x000e220008000800 */
[----:B------:R-:W0:Y:S01]  /*0040*/  S2R R0, SR_CTAID.X ;  /* 0x0000000000007919 */ /* 0x000e220000002500 */
[----:B------:R-:W2:Y:S05]  /*0050*/  LDCU.64 UR6, c[0x0][0x358] ;  /* 0x00006b00ff0677ac */ /* 0x000eaa0008000a00 */
[----:B------:R-:W2:Y:S02]  /*0060*/  LDC.64 R2, c[0x0][0x388] ;  /* 0x0000e200ff027b82 */ /* 0x000ea40000000a00 */
[----:B--2---:R2:W-:Y:S01]  /*0070*/  STG.E desc[UR6][R2.64], RZ ;  /* 0x000000ff02007986 */ /* 0x0045e2000c101906 */
[----:B0-----:R-:W-:-:S04]  /*0080*/  IMAD R0, R0, UR4, R7 ;  /* 0x0000000400007c24 */ /* 0x001fc8000f8e0207 */
[----:B-1----:R-:W-:-:S06]  /*0090*/  IMAD.WIDE R4, R0, 0x4, R4 ;  /* 0x0000000400047825 */ /* 0x002fcc00078e0204 */
[----:B------:R-:W3:Y:S01]  /*00a0*/  LDG.E R4, desc[UR6][R4.64] ;  /* 0x0000000604047981 */ /* 0x000ee2000c1e1900 */
[----:B------:R-:W0:Y:S01]  /*00b0*/  S2UR UR5, SR_CgaCtaId ;  /* 0x00000000000579c3 */ /* 0x000e220000008800 */
[----:B------:R-:W-:Y:S01]  /*00c0*/  UMOV UR4, 0x400 ;  /* 0x0000040000047882 */ /* 0x000fe20000000000 */
[----:B------:R-:W-:Y:S01]  /*00d0*/  ISETP.NE.AND P0, PT, R7, RZ, PT ;  /* 0x000000ff0700720c */ /* 0x000fe20003f05270 */
[----:B0-----:R-:W-:-:S06]  /*00e0*/  ULEA UR5, UR5, UR4, 0x18 ;  /* 0x0000000405057291 */ /* 0x001fcc000f8ec0ff */
[----:B------:R-:W-:Y:S01]  /*00f0*/  LEA R7, R7, UR5, 0x2 ;  /* 0x0000000507077c11 */ /* 0x000fe2000f8e10ff */
[----:B---3--:R-:W-:-:S05]  /*0100*/  FMUL R6, R4, R4 ;  /* 0x0000000404067220 */ /* 0x008fca0000400000 */
[----:B------:R2:W-:Y:S01]  /*0110*/  STS [R7], R6 ;  /* 0x0000000607007388 */ /* 0x0005e20000000800 */
[----:B------:R-:W-:Y:S06]  /*0120*/  BAR.SYNC.DEFER_BLOCKING 0x0 ;  /* 0x0000000000007b1d */ /* 0x000fec0000010000 */
[----:B------:R-:W-:Y:S05]  /*0130*/  @P0 EXIT ;  /* 0x000000000000094d */ /* 0x000fea0003800000 */
[----:B--2---:R-:W-:Y:S01]  /*0140*/  HFMA2 R2, -RZ, RZ, 0, 0 ;  /* 0x00000000ff027431 */ /* 0x004fe200000001ff */
[----:B------:R-:W0:Y:S01]  /*0150*/  LDCU UR8, c[0x0][0x390] ;  /* 0x00007200ff0877ac */ /* 0x000e220008000800 */
[----:B------:R-:W-:-:S05]  /*0160*/  UMOV UR4, URZ ;  /* 0x000000ff00047c82 */ /* 0x000fca0008000000 */
.L_x_0:
[----:B------:R-:W-:Y:S01]  /*0170*/  IADD3 R4, PT, PT, R0, UR4, RZ ;  /* 0x0000000400047c10 */ /* 0x000fe2000fffe0ff */
[----:B------:R-:W-:Y:S02]  /*0180*/  ULEA UR9, UR4, UR5, 0x2 ;  /* 0x0000000504097291 */ /* 0x000fe4000f8e10ff */
[----:B------:R-:W-:Y:S01]  /*0190*/  UIADD3 UR4, UPT, UPT, UR4, 0x10, URZ ;  /* 0x0000001004047890 */ /* 0x000fe2000fffe0ff */
[C---:B0-----:R-:W-:Y:S01]  /*01a0*/  ISETP.GE.AND P2, PT, R4.reuse, UR8, PT ;  /* 0x0000000804007c0c */ /* 0x041fe2000bf46270 */
[C---:B------:R-:W-:Y:S01]  /*01b0*/  VIADD R3, R4.reuse, 0x1 ;  /* 0x0000000104037836 */ /* 0x040fe20000000000 */
[C---:B------:R-:W-:Y:S01]  /*01c0*/  IADD3 R6, PT, PT, R4.reuse, 0x2, RZ ;  /* 0x0000000204067810 */ /* 0x040fe20007ffe0ff */
[C---:B------:R-:W-:Y:S01]  /*01d0*/  VIADD R7, R4.reuse, 0x3 ;  /* 0x0000000304077836 */ /* 0x040fe20000000000 */
[----:B------:R-:W-:Y:S01]  /*01e0*/  UISETP.NE.AND UP0, UPT, UR4, 0x400, UPT ;  /* 0x000004000400788c */ /* 0x000fe2000bf05270 */
[----:B------:R-:W-:Y:S01]  /*01f0*/  VIADD R8, R4, 0x7 ;  /* 0x0000000704087836 */ /* 0x000fe20000000000 */
[----:B------:R-:W-:-:S02]  /*0200*/  ISETP.GE.AND P1, PT, R3, UR8, PT ;  /* 0x0000000803007c0c */ /* 0x000fc4000bf26270 */
[----:B------:R-:W-:Y:S02]  /*0210*/  ISETP.GE.AND P0, PT, R6, UR8, PT ;  /* 0x0000000806007c0c */ /* 0x000fe4000bf06270 */
[----:B------:R-:W-:Y:S01]  /*0220*/  ISETP.GE.AND P4, PT, R7, UR8, PT ;  /* 0x0000000807007c0c */ /* 0x000fe2000bf86270 */
[C---:B------:R-:W-:Y:S01]  /*0230*/  VIADD R7, R4.reuse, 0x5 ;  /* 0x0000000504077836 */ /* 0x040fe20000000000 */
[----:B------:R-:W-:Y:S01]  /*0240*/  IADD3 R6, PT, PT, R4, 0x4, RZ ;  /* 0x0000000404067810 */ /* 0x000fe20007ffe0ff */
[----:B------:R-:W0:Y:S03]  /*0250*/  @!P2 LDS R3, [UR9] ;  /* 0x00000009ff03a984 */ /* 0x000e260008000800 */
[----:B------:R-:W-:Y:S02]  /*0260*/  ISETP.GE.AND P6, PT, R6, UR8, PT ;  /* 0x0000000806007c0c */ /* 0x000fe4000bfc6270 */
[----:B------:R-:W-:Y:S01]  /*0270*/  ISETP.GE.AND P5, PT, R7, UR8, PT ;  /* 0x0000000807007c0c */ /* 0x000fe2000bfa6270 */
[----:B------:R-:W1:Y:S01]  /*0280*/  @!P1 LDS R5, [UR9+0x4] ;  /* 0x00000409ff059984 */ /* 0x000e620008000800 */
[----:B------:R-:W-:-:S03]  /*0290*/  IADD3 R6, PT, PT, R4, 0x6, RZ ;  /* 0x0000000604067810 */ /* 0x000fc60007ffe0ff */
[----:B------:R-:W2:Y:S01]  /*02a0*/  @!P0 LDS R7, [UR9+0x8] ;  /* 0x00000809ff078984 */ /* 0x000ea20008000800 */
[----:B------:R-:W-:Y:S02]  /*02b0*/  ISETP.GE.AND P3, PT, R6, UR8, PT ;  /* 0x0000000806007c0c */ /* 0x000fe4000bf66270 */
[----:B------:R-:W-:Y:S01]  /*02c0*/  IADD3 R6, PT, PT, R4, 0x8, RZ ;  /* 0x0000000804067810 */ /* 0x000fe20007ffe0ff */
[----:B------:R-:W3:Y:S04]  /*02d0*/  @!P4 LDS R9, [UR9+0xc] ;  /* 0x00000c09ff09c984 */ /* 0x000ee80008000800 */
[----:B------:R-:W-:Y:S06]  /*02e0*/  @!P5 LDS R11, [UR9+0x14] ;  /* 0x00001409ff0bd984 */ /* 0x000fec0008000800 */
[----:B------:R-:W-:Y:S01]  /*02f0*/  @!P3 LDS R13, [UR9+0x18] ;  /* 0x00001809ff0db984 */ /* 0x000fe20008000800 */
[----:B0-----:R-:W-:Y:S01]  /*0300*/  @!P2 FADD R2, R2, R3 ;  /* 0x000000030202a221 */ /* 0x001fe20000000000 */
[----:B------:R-:W-:-:S02]  /*0310*/  ISETP.GE.AND P2, PT, R8, UR8, PT ;  /* 0x0000000808007c0c */ /* 0x000fc4000bf46270 */
[----:B------:R-:W0:Y:S01]  /*0320*/  @!P6 LDS R3, [UR9+0x10] ;  /* 0x00001009ff03e984 */ /* 0x000e220008000800 */
[----:B-1----:R-:W-:Y:S01]  /*0330*/  @!P1 FADD R2, R2, R5 ;  /* 0x0000000502029221 */ /* 0x002fe20000000000 */
[----:B------:R-:W-:Y:S01]  /*0340*/  ISETP.GE.AND P1, PT, R6, UR8, PT ;  /* 0x0000000806007c0c */ /* 0x000fe2000bf26270 */
[----:B------:R-:W-:Y:S02]  /*0350*/  VIADD R6, R4, 0x9 ;  /* 0x0000000904067836 */ /* 0x000fe40000000000 */
[----:B--2---:R-:W-:Y:S01]  /*0360*/  @!P0 FADD R2, R2, R7 ;  /* 0x0000000702028221 */ /* 0x004fe20000000000 */
[----:B------:R-:W-:Y:S02]  /*0370*/  IADD3 R7, PT, PT, R4, 0xa, RZ ;  /* 0x0000000a04077810 */ /* 0x000fe40007ffe0ff */
[----:B------:R-:W-:-:S03]  /*0380*/  ISETP.GE.AND P0, PT, R6, UR8, PT ;  /* 0x0000000806007c0c */ /* 0x000fc6000bf06270 */
[----:B------:R-:W1:Y:S01]  /*0390*/  @!P2 LDS R15, [UR9+0x1c] ;  /* 0x00001c09ff0fa984 */ /* 0x000e620008000800 */
[----:B---3--:R-:W-:Y:S01]  /*03a0*/  @!P4 FADD R2, R2, R9 ;  /* 0x000000090202c221 */ /* 0x008fe20000000000 */
[----:B------:R-:W-:Y:S01]  /*03b0*/  VIADD R6, R4, 0xb ;  /* 0x0000000b04067836 */ /* 0x000fe20000000000 */
[----:B------:R-:W-:Y:S01]  /*03c0*/  ISETP.GE.AND P4, PT, R7, UR8, PT ;  /* 0x0000000807007c0c */ /* 0x000fe2000bf86270 */
[----:B------:R-:W2:Y:S06]  /*03d0*/  @!P1 LDS R5, [UR9+0x20] ;  /* 0x00002009ff059984 */ /* 0x000eac0008000800 */
[----:B------:R-:W3:Y:S06]  /*03e0*/  @!P0 LDS R7, [UR9+0x24] ;  /* 0x00002409ff078984 */ /* 0x000eec0008000800 */
[----:B------:R-:W4:Y:S01]  /*03f0*/  @!P4 LDS R9, [UR9+0x28] ;  /* 0x00002809ff09c984 */ /* 0x000f220008000800 */
[----:B0-----:R-:W-:Y:S01]  /*0400*/  @!P6 FADD R2, R2, R3 ;  /* 0x000000030202e221 */ /* 0x001fe20000000000 */
[----:B------:R-:W-:-:S02]  /*0410*/  IADD3 R3, PT, PT, R4, 0xc, RZ ;  /* 0x0000000c04037810 */ /* 0x000fc40007ffe0ff */
[----:B------:R-:W-:Y:S01]  /*0420*/  ISETP.GE.AND P6, PT, R6, UR8, PT ;  /* 0x0000000806007c0c */ /* 0x000fe2000bfc6270 */
[----:B------:R-:W-:Y:S01]  /*0430*/  @!P5 FADD R2, R2, R11 ;  /* 0x0000000b0202d221 */ /* 0x000fe20000000000 */
[----:B------:R-:W-:Y:S01]  /*0440*/  ISETP.GE.AND P5, PT, R3, UR8, PT ;  /* 0x0000000803007c0c */ /* 0x000fe2000bfa6270 */
[C---:B------:R-:W-:Y:S01]  /*0450*/  VIADD R3, R4.reuse, 0xd ;  /* 0x0000000d04037836 */ /* 0x040fe20000000000 */
[----:B------:R-:W-:Y:S01]  /*0460*/  IADD3 R6, PT, PT, R4, 0xe, RZ ;  /* 0x0000000e04067810 */ /* 0x000fe20007ffe0ff */
[----:B------:R-:W-:-:S03]  /*0470*/  @!P3 FADD R2, R2, R13 ;  /* 0x0000000d0202b221 */ /* 0x000fc60000000000 */
[----:B------:R-:W-:Y:S01]  /*0480*/  ISETP.GE.AND P3, PT, R3, UR8, PT ;  /* 0x0000000803007c0c */ /* 0x000fe2000bf66270 */
[----:B-1----:R-:W-:Y:S01]  /*0490*/  @!P2 FADD R2, R2, R15 ;  /* 0x0000000f0202a221 */ /* 0x002fe20000000000 */
[----:B------:R-:W-:Y:S01]  /*04a0*/  VIADD R3, R4, 0xf ;  /* 0x0000000f04037836 */ /* 0x000fe20000000000 */
[----:B------:R-:W-:Y:S02]  /*04b0*/  ISETP.GE.AND P2, PT, R6, UR8, PT ;  /* 0x0000000806007c0c */ /* 0x000fe4000bf46270 */
[----:B------:R-:W0:Y:S01]  /*04c0*/  @!P6 LDS R11, [UR9+0x2c] ;  /* 0x00002c09ff0be984 */ /* 0x000e220008000800 */
[----:B--2---:R-:W-:Y:S01]  /*04d0*/  @!P1 FADD R2, R2, R5 ;  /* 0x0000000502029221 */ /* 0x004fe20000000000 */
[----:B------:R-:W-:Y:S02]  /*04e0*/  ISETP.GE.AND P1, PT, R3, UR8, PT ;  /* 0x0000000803007c0c */ /* 0x000fe4000bf26270 */
[----:B------:R-:W1:Y:S01]  /*04f0*/  @!P5 LDS R3, [UR9+0x30] ;  /* 0x00003009ff03d984 */ /* 0x000e620008000800 */
[----:B---3--:R-:W-:-:S03]  /*0500*/  @!P0 FADD R2, R2, R7 ;  /* 0x0000000702028221 */ /* 0x008fc60000000000 */
[----:B------:R-:W2:Y:S01]  /*0510*/  @!P3 LDS R5, [UR9+0x34] ;  /* 0x00003409ff05b984 */ /* 0x000ea20008000800 */
[----:B----4-:R-:W-:-:S03]  /*0520*/  @!P4 FADD R2, R2, R9 ;  /* 0x000000090202c221 */ /* 0x010fc60000000000 */
[----:B------:R-:W3:Y:S04]  /*0530*/  @!P2 LDS R13, [UR9+0x38] ;  /* 0x00003809ff0da984 */ /* 0x000ee80008000800 */
[----:B------:R-:W4:Y:S01]  /*0540*/  @!P1 LDS R15, [UR9+0x3c] ;  /* 0x00003c09ff0f9984 */ /* 0x000f220008000800 */
[----:B0-----:R-:W-:-:S04]  /*0550*/  @!P6 FADD R2, R2, R11 ;  /* 0x0000000b0202e221 */ /* 0x001fc80000000000 */
[----:B-1----:R-:W-:-:S04]  /*0560*/  @!P5 FADD R2, R2, R3 ;  /* 0x000000030202d221 */ /* 0x002fc80000000000 */
[----:B--2---:R-:W-:-:S04]  /*0570*/  @!P3 FADD R2, R2, R5 ;  /* 0x000000050202b221 */ /* 0x004fc80000000000 */
[----:B---3--:R-:W-:-:S04]  /*0580*/  @!P2 FADD R2, R2, R13 ;  /* 0x0000000d0202a221 */ /* 0x008fc80000000000 */
[----:B----4-:R-:W-:Y:S01]  /*0590*/  @!P1 FADD R2, R2, R15 ;  /* 0x0000000f02029221 */ /* 0x010fe20000000000 */
[----:B------:R-:W-:Y:S06]  /*05a0*/  BRA.U UP0, `(.L_x_0) ;  /* 0xfffffff900f07547 */ /* 0x000fec000b83ffff */
[----:B------:R-:W0:Y:S02]  /*05b0*/  LDC.64 R4, c[0x0][0x388] ;  /* 0x0000e200ff047b82 */ /* 0x000e240000000a00 */
[----:B0-----:R-:W-:Y:S01]  /*05c0*/  REDG.E.ADD.F32.FTZ.RN.STRONG.GPU desc[UR6][R4.64], R2 ;  /* 0x00000002040079a6 */ /* 0x001fe2000c12f306 */
[----:B------:R-:W-:Y:S05]  /*05d0*/  EXIT ;  /* 0x000000000000794d */ /* 0x000fea0003800000 */
.L_x_1:
[----:B------:R-:W-:-:S00]  /*05e0*/  BRA `(.L_x_1) ;  /* 0xfffffffc00fc7947 */ /* 0x000fc0000383ffff */
[----:B------:R-:W-:-:S00]  /*05f0*/  NOP ;  /* 0x0000000000007918 */ /* 0x000fc00000000000 */
        /* <DEDUP_REMOVED lines=8> */
.L_x_54:


//--------------------- .text._Z9MatDotVecPfS_S_iiiiiiii --------------------------
	.section	.text._Z9MatDotVecPfS_S_iiiiiiii,"ax",@progbits
	.align	128
        .global         _Z9MatDotVecPfS_S_iiiiiiii
        .type           _Z9MatDotVecPfS_S_iiiiiiii,@function
        .size           _Z9MatDotVecPfS_S_iiiiiiii,(.L_x_55 - _Z9MatDotVecPfS_S_iiiiiiii)
        .other          _Z9MatDotVecPfS_S_iiiiiiii,@"STO_CUDA_ENTRY STV_DEFAULT"
_Z9MatDotVecPfS_S_iiiiiiii:
.text._Z9MatDotVecPfS_S_iiiiiiii:
[----:B------:R-:W-:Y:S01]  /*0000*/  LDC R1, c[0x0][0x37c] ;  /* 0x0000df00ff017b82 */ /* 0x000fe20000000800 */
[----:B------:R-:W0:Y:S01]  /*0010*/  S2R R0, SR_CTAID.Y ;  /* 0x0000000000007919 */ /* 0x000e220000002600 */
[----:B------:R-:W1:Y:S01]  /*0020*/  LDCU UR5, c[0x0][0x39c] ;  /* 0x00007380ff0577ac */ /* 0x000e620008000800 */
[----:B------:R-:W-:Y:S01]  /*0030*/  IMAD.MOV.U32 R23, RZ, RZ, RZ ;  /* 0x000000ffff177224 */ /* 0x000fe200078e00ff */
[----:B------:R-:W0:Y:S01]  /*0040*/  S2R R54, SR_TID.Y ;  /* 0x0000000000367919 */ /* 0x000e220000002200 */
[----:B------:R-:W2:Y:S01]  /*0050*/  LDCU.64 UR8, c[0x0][0x358] ;  /* 0x00006b00ff0877ac */ /* 0x000ea20008000a00 */
[----:B-1----:R-:W-:Y:S01]  /*0060*/  UISETP.GE.AND UP0, UPT, UR5, -0x1e, UPT ;  /* 0xffffffe20500788c */ /* 0x002fe2000bf06270 */
[----:B0-----:R-:W-:-:S08]  /*0070*/  IMAD R55, R0, 0x20, R54 ;  /* 0x0000002000377824 */ /* 0x001fd000078e0236 */
[----:B--2---:R-:W-:Y:S05]  /*0080*/  BRA.U !UP0, `(.L_x_2) ;  /* 0x0000001d08e47547 */ /* 0x004fea000b800000 */
[----:B------:R-:W0:Y:S01]  /*0090*/  S2UR UR7, SR_CgaCtaId ;  /* 0x00000000000779c3 */ /* 0x000e220000008800 */
[----:B------:R-:W-:Y:S02]  /*00a0*/  UIADD3 UR4, UPT, UPT, UR5, -0x1, URZ ;  /* 0xffffffff05047890 */ /* 0x000fe4000fffe0ff */
[----:B------:R-:W-:Y:S01]  /*00b0*/  IMAD R52, R55, UR5, RZ ;  /* 0x0000000537347c24 */ /* 0x000fe2000f8e02ff */
[----:B------:R-:W-:Y:S01]  /*00c0*/  UMOV UR6, 0x400 ;  /* 0x0000040000067882 */ /* 0x000fe20000000000 */
[----:B------:R-:W-:Y:S01]  /*00d0*/  IMAD.MOV.U32 R23, RZ, RZ, RZ ;  /* 0x000000ffff177224 */ /* 0x000fe200078e00ff */
[----:B------:R-:W-:Y:S01]  /*00e0*/  USHF.R.S32.HI UR5, URZ, 0x1f, UR4 ;  /* 0x0000001fff057899 */ /* 0x000fe20008011404 */
[----:B------:R-:W-:Y:S01]  /*00f0*/  MOV R7, R55 ;  /* 0x0000003700077202 */ /* 0x000fe20000000f00 */
[----:B------:R-:W1:Y:S01]  /*0100*/  LDCU UR11, c[0x0][0x3a0] ;  /* 0x00007400ff0b77ac */ /* 0x000e620008000800 */
[----:B------:R-:W2:Y:S01]  /*0110*/  LDC R2, c[0x0][0x398] ;  /* 0x0000e600ff027b82 */ /* 0x000ea20000000800 */
[----:B------:R-:W-:-:S03]  /*0120*/  ULEA.HI UR5, UR5, UR4, URZ, 0x5 ;  /* 0x0000000405057291 */ /* 0x000fc6000f8f28ff */
[----:B------:R-:W-:Y:S01]  /*0130*/  UMOV UR4, 0xf ;  /* 0x0000000f00047882 */ /* 0x000fe20000000000 */
[----:B------:R-:W-:-:S04]  /*0140*/  USHF.R.S32.HI UR5, URZ, 0x5, UR5 ;  /* 0x00000005ff057899 */ /* 0x000fc80008011405 */
[----:B------:R-:W-:Y:S02]  /*0150*/  UIADD3 UR5, UPT, UPT, -UR5, URZ, URZ ;  /* 0x000000ff05057290 */ /* 0x000fe4000fffe1ff */
[----:B0-----:R-:W-:Y:S02]  /*0160*/  ULEA UR10, UR7, UR6, 0x18 ;  /* 0x00000006070a7291 */ /* 0x001fe4000f8ec0ff */
[----:B------:R-:W-:-:S04]  /*0170*/  UIADD3 UR6, UPT, UPT, UR6, 0x1000, URZ ;  /* 0x0000100006067890 */ /* 0x000fc8000fffe0ff */
[----:B------:R-:W-:Y:S01]  /*0180*/  ULEA UR6, UR7, UR6, 0x18 ;  /* 0x0000000607067291 */ /* 0x000fe2000f8ec0ff */
[----:B--2---:R-:W-:Y:S01]  /*0190*/  IADD3 R5, PT, PT, R54, R2, RZ ;  /* 0x0000000236057210 */ /* 0x004fe20007ffe0ff */
[C-C-:B------:R-:W-:Y:S01]  /*01a0*/  IMAD R50, R2.reuse, 0x1f, R55.reuse ;  /* 0x0000001f02327824 */ /* 0x140fe200078e0237 */
[C---:B------:R-:W-:Y:S01]  /*01b0*/  LEA R9, R2.reuse, R55, 0x2 ;  /* 0x0000003702097211 */ /* 0x040fe200078e10ff */
[----:B------:R-:W-:Y:S02]  /*01c0*/  IMAD R48, R2, 0x1e, R55 ;  /* 0x0000001e02307824 */ /* 0x000fe400078e0237 */
[----:B------:R-:W-:Y:S01]  /*01d0*/  IMAD R5, R0, 0x20, R5 ;  /* 0x0000002000057824 */ /* 0x000fe200078e0205 */
[----:B------:R-:W-:Y:S01]  /*01e0*/  LEA R0, R54, UR6, 0x2 ;  /* 0x0000000636007c11 */ /* 0x000fe2000f8e10ff */
[C-C-:B------:R-:W-:Y:S02]  /*01f0*/  IMAD R46, R2.reuse, 0x1d, R55.reuse ;  /* 0x0000001d022e7824 */ /* 0x140fe400078e0237 */
[----:B------:R-:W-:-:S02]  /*0200*/  IMAD R44, R2, 0x1c, R55 ;  /* 0x0000001c022c7824 */ /* 0x000fc400078e0237 */
[C-C-:B------:R-:W-:Y:S02]  /*0210*/  IMAD R42, R2.reuse, 0x1b, R55.reuse ;  /* 0x0000001b022a7824 */ /* 0x140fe400078e0237 */
[C-C-:B------:R-:W-:Y:S02]  /*0220*/  IMAD R40, R2.reuse, 0x1a, R55.reuse ;  /* 0x0000001a02287824 */ /* 0x140fe400078e0237 */
[C-C-:B------:R-:W-:Y:S02]  /*0230*/  IMAD R38, R2.reuse, 0x19, R55.reuse ;  /* 0x0000001902267824 */ /* 0x140fe400078e0237 */
[C-C-:B------:R-:W-:Y:S02]  /*0240*/  IMAD R36, R2.reuse, 0x18, R55.reuse ;  /* 0x0000001802247824 */ /* 0x140fe400078e0237 */
        /* <DEDUP_REMOVED lines=20> */
[----:B------:R-:W-:Y:S01]  /*0390*/  IMAD R3, R2, 0x2, R55 ;  /* 0x0000000202037824 */ /* 0x000fe200078e0237 */
[----:B-1----:R-:W-:-:S07]  /*03a0*/  LEA R2, R54, UR10, 0x7 ;  /* 0x0000000a36027c11 */ /* 0x002fce000f8e38ff */
.L_x_3:
[----:B------:R-:W0:Y:S01]  /*03b0*/  LDC.64 R12, c[0x0][0x398] ;  /* 0x0000e600ff0c7b82 */ /* 0x000e220000000a00 */
[----:B------:R-:W-:Y:S01]  /*03c0*/  UIADD3 UR6, UPT, UPT, UR4, -0xe, URZ ;  /* 0xfffffff204067890 */ /* 0x000fe2000fffe0ff */
[----:B0-----:R-:W-:-:S05]  /*03d0*/  ISETP.GE.AND P0, PT, R55, R12, PT ;  /* 0x0000000c3700720c */ /* 0x001fca0003f06270 */
[----:B------:R-:W-:-:S13]  /*03e0*/  ISETP.GT.AND P5, PT, R13, UR6, !P0 ;  /* 0x000000060d007c0c */ /* 0x000fda000c7a4270 */
[----:B------:R-:W0:Y:S01]  /*03f0*/  @P5 LDC R19, c[0x0][0x3b0] ;  /* 0x0000ec00ff135b82 */ /* 0x000e220000000800 */
[----:B------:R-:W-:-:S07]  /*0400*/  @P5 VIADD R18, R52, 0x1 ;  /* 0x0000000134125836 */ /* 0x000fce0000000000 */
[----:B------:R-:W1:Y:S01]  /*0410*/  @P5 LDC.64 R16, c[0x0][0x380] ;  /* 0x0000e000ff105b82 */ /* 0x000e620000000a00 */
[----:B0-----:R-:W-:-:S04]  /*0420*/  @P5 ISETP.NE.AND P1, PT, R19, RZ, PT ;  /* 0x000000ff1300520c */ /* 0x001fc80003f25270 */
[----:B------:R-:W-:-:S05]  /*0430*/  @P5 SEL R19, R18, R5, !P1 ;  /* 0x0000000512135207 */ /* 0x000fca0004800000 */
[----:B-1----:R-:W-:-:S05]  /*0440*/  @P5 IMAD.WIDE R18, R19, 0x4, R16 ;  /* 0x0000000413125825 */ /* 0x002fca00078e0210 */
[----:B------:R0:W2:Y:S01]  /*0450*/  @P5 LDG.E R27, desc[UR8][R18.64] ;  /* 0x00000008121b5981 */ /* 0x0000a2000c1e1900 */
[----:B------:R-:W-:Y:S01]  /*0460*/  UIADD3 UR6, UPT, UPT, UR4, -0xf, URZ ;  /* 0xfffffff104067890 */ /* 0x000fe2000fffe0ff */
[----:B------:R-:W-:Y:S01]  /*0470*/  HFMA2 R25, -RZ, RZ, 0, 0 ;  /* 0x00000000ff197431 */ /* 0x000fe200000001ff */
[----:B------:R-:W-:-:S04]  /*0480*/  UIADD3 UR7, UPT, UPT, UR4, -0xb, URZ ;  /* 0xfffffff504077890 */ /* 0x000fc8000fffe0ff */
[C---:B------:R-:W-:Y:S01]  /*0490*/  ISETP.LE.AND P2, PT, R13.reuse, UR6, PT ;  /* 0x000000060d007c0c */ /* 0x040fe2000bf43270 */
[----:B------:R-:W-:Y:S01]  /*04a0*/  UIADD3 UR6, UPT, UPT, UR4, -0xd, URZ ;  /* 0xfffffff304067890 */ /* 0x000fe2000fffe0ff */
[----:B------:R-:W-:Y:S01]  /*04b0*/  ISETP.GT.AND P4, PT, R13, UR7, !P0 ;  /* 0x000000070d007c0c */ /* 0x000fe2000c784270 */
[----:B------:R-:W-:Y:S01]  /*04c0*/  UIADD3 UR7, UPT, UPT, UR4, -0x9, URZ ;  /* 0xfffffff704077890 */ /* 0x000fe2000fffe0ff */
[----:B------:R-:W-:-:S03]  /*04d0*/  ISETP.GE.OR P2, PT, R55, R12, P2 ;  /* 0x0000000c3700720c */ /* 0x000fc60001746670 */
[----:B------:R-:W-:Y:S01]  /*04e0*/  ISETP.GT.AND P6, PT, R13, UR6, !P0 ;  /* 0x000000060d007c0c */ /* 0x000fe2000c7c4270 */
[----:B------:R-:W-:-:S06]  /*04f0*/  UIADD3 UR6, UPT, UPT, UR4, -0xc, URZ ;  /* 0xfffffff404067890 */ /* 0x000fcc000fffe0ff */
[----:B------:R-:W-:Y:S01]  /*0500*/  ISETP.GT.AND P1, PT, R13, UR6, !P0 ;  /* 0x000000060d007c0c */ /* 0x000fe2000c724270 */
[----:B------:R-:W-:Y:S02]  /*0510*/  UIADD3 UR6, UPT, UPT, UR4, -0xa, URZ ;  /* 0xfffffff604067890 */ /* 0x000fe4000fffe0ff */
[----:B------:R-:W1:Y:S08]  /*0520*/  @!P2 LDC R20, c[0x0][0x3b0] ;  /* 0x0000ec00ff14ab82 */ /* 0x000e700000000800 */
[----:B------:R-:W3:Y:S08]  /*0530*/  @!P2 LDC.64 R16, c[0x0][0x380] ;  /* 0x0000e000ff10ab82 */ /* 0x000ef00000000a00 */
[----:B------:R-:W4:Y:S01]  /*0540*/  @P1 LDC R21, c[0x0][0x3b0] ;  /* 0x0000ec00ff151b82 */ /* 0x000f220000000800 */
[----:B-1----:R-:W-:-:S07]  /*0550*/  @!P2 ISETP.NE.AND P3, PT, R20, RZ, PT ;  /* 0x000000ff1400a20c */ /* 0x002fce0003f65270 */
[----:B------:R-:W1:Y:S01]  /*0560*/  @P6 LDC R20, c[0x0][0x3b0] ;  /* 0x0000ec00ff146b82 */ /* 0x000e620000000800 */
[----:B0-----:R-:W-:Y:S02]  /*0570*/  @!P2 SEL R19, R52, R7, !P3 ;  /* 0x000000073413a207 */ /* 0x001fe40005800000 */
[----:B------:R-:W-:-:S03]  /*0580*/  ISETP.GT.AND P3, PT, R13, UR6, !P0 ;  /* 0x000000060d007c0c */ /* 0x000fc6000c764270 */
[----:B---3--:R-:W-:Y:S02]  /*0590*/  @!P2 IMAD.WIDE R16, R19, 0x4, R16 ;  /* 0x000000041310a825 */ /* 0x008fe400078e0210 */
[----:B------:R-:W0:Y:S03]  /*05a0*/  @P4 LDC R19, c[0x0][0x3b0] ;  /* 0x0000ec00ff134b82 */ /* 0x000e260000000800 */
[----:B------:R3:W5:Y:S01]  /*05b0*/  @!P2 LDG.E R25, desc[UR8][R16.64] ;  /* 0x000000081019a981 */ /* 0x000762000c1e1900 */
[----:B------:R-:W-:Y:S01]  /*05c0*/  ISETP.GT.AND P2, PT, R13, UR7, !P0 ;  /* 0x000000070d007c0c */ /* 0x000fe2000c744270 */
[C---:B------:R-:W-:Y:S01]  /*05d0*/  @P6 VIADD R22, R52.reuse, 0x2 ;  /* 0x0000000234166836 */ /* 0x040fe20000000000 */
[----:B------:R-:W-:Y:S01]  /*05e0*/  UIADD3 UR6, UPT, UPT, UR4, -0x8, URZ ;  /* 0xfffffff804067890 */ /* 0x000fe2000fffe0ff */
[----:B------:R-:W-:Y:S01]  /*05f0*/  @!P5 STS [R2+0x4], RZ ;  /* 0x000004ff0200d388 */ /* 0x000fe20000000800 */
[----:B------:R-:W0:Y:S01]  /*0600*/  @P3 LDC R18, c[0x0][0x3b0] ;  /* 0x0000ec00ff123b82 */ /* 0x000e220000000800 */
[----:B---3--:R-:W-:-:S02]  /*0610*/  @P1 VIADD R16, R52, 0x3 ;  /* 0x0000000334101836 */ /* 0x008fc40000000000 */
[----:B--2---:R2:W-:Y:S01]  /*0620*/  @P5 STS [R2+0x4], R27 ;  /* 0x0000041b02005388 */ /* 0x0045e20000000800 */
[----:B-1----:R-:W-:-:S05]  /*0630*/  @P6 ISETP.NE.AND P5, PT, R20, RZ, PT ;  /* 0x000000ff1400620c */ /* 0x002fca0003fa5270 */
[----:B------:R-:W1:Y:S01]  /*0640*/  @P2 LDC R20, c[0x0][0x3b0] ;  /* 0x0000ec00ff142b82 */ /* 0x000e620000000800 */
[----:B------:R-:W-:Y:S02]  /*0650*/  @P6 SEL R31, R22, R3, !P5 ;  /* 0x00000003161f6207 */ /* 0x000fe40006800000 */
[----:B----4-:R-:W-:Y:S02]  /*0660*/  @P1 ISETP.NE.AND P5, PT, R21, RZ, PT ;  /* 0x000000ff1500120c */ /* 0x010fe40003fa5270 */
[----:B------:R-:W-:Y:S02]  /*0670*/  P2R R22, PR, RZ, 0x40 ;  /* 0x00000040ff167803 */ /* 0x000fe40000000000 */
[----:B------:R-:W-:Y:S02]  /*0680*/  @P1 SEL R57, R16, R11, !P5 ;  /* 0x0000000b10391207 */ /* 0x000fe40006800000 */
[----:B0-----:R-:W-:Y:S02]  /*0690*/  @P4 ISETP.NE.AND P5, PT, R19, RZ, PT ;  /* 0x000000ff1300420c */ /* 0x001fe40003fa5270 */
[----:B------:R-:W-:-:S04]  /*06a0*/  @P4 IADD3 R16, PT, PT, R52, 0x4, RZ ;  /* 0x0000000434104810 */ /* 0x000fc80007ffe0ff */
[----:B------:R-:W-:Y:S01]  /*06b0*/  @P4 SEL R21, R16, R9, !P5 ;  /* 0x0000000910154207 */ /* 0x000fe20006800000 */
[----:B------:R-:W-:Y:S01]  /*06c0*/  @P3 VIADD R16, R52, 0x5 ;  /* 0x0000000534103836 */ /* 0x000fe20000000000 */
[----:B------:R-:W-:-:S04]  /*06d0*/  @P3 ISETP.NE.AND P5, PT, R18, RZ, PT ;  /* 0x000000ff1200320c */ /* 0x000fc80003fa5270 */
[----:B------:R-:W-:Y:S01]  /*06e0*/  @P3 SEL R19, R16, R15, !P5 ;  /* 0x0000000f10133207 */ /* 0x000fe20006800000 */
[----:B------:R-:W-:Y:S01]  /*06f0*/  @P2 VIADD R16, R52, 0x6 ;  /* 0x0000000634102836 */ /* 0x000fe20000000000 */
[----:B-1----:R-:W-:-:S04]  /*0700*/  @P2 ISETP.NE.AND P5, PT, R20, RZ, PT ;  /* 0x000000ff1400220c */ /* 0x002fc80003fa5270 */
[----:B------:R-:W-:Y:S02]  /*0710*/  @P2 SEL R17, R16, R33, !P5 ;  /* 0x0000002110112207 */ /* 0x000fe40006800000 */
[----:B------:R-:W-:-:S13]  /*0720*/  ISETP.GT.AND P5, PT, R13, UR6, !P0 ;  /* 0x000000060d007c0c */ /* 0x000fda000c7a4270 */
[----:B------:R-:W0:Y:S01]  /*0730*/  @P5 LDC R18, c[0x0][0x3b0] ;  /* 0x0000ec00ff125b82 */ /* 0x000e220000000800 */
[----:B------:R-:W-:Y:S02]  /*0740*/  @P5 IADD3 R16, PT, PT, R52, 0x7, RZ ;  /* 0x0000000734105810 */ /* 0x000fe40007ffe0ff */
[----:B0-----:R-:W-:-:S04]  /*0750*/  @P5 ISETP.NE.AND P6, PT, R18, RZ, PT ;  /* 0x000000ff1200520c */ /* 0x001fc80003fc5270 */
[----:B--2---:R-:W-:Y:S02]  /*0760*/  @P5 SEL R27, R16, R35, !P6 ;  /* 0x00000023101b5207 */ /* 0x004fe40007000000 */
[----:B------:R-:W-:-:S13]  /*0770*/  ISETP.NE.AND P6, PT, R22, RZ, PT ;  /* 0x000000ff1600720c */ /* 0x000fda0003fc5270 */
[----:B------:R-:W0:Y:S02]  /*0780*/  @P6 LDC.64 R28, c[0x0][0x380] ;  /* 0x0000e000ff1c6b82 */ /* 0x000e240000000a00 */
[----:B0-----:R-:W-:-:S06]  /*0790*/  @P6 IMAD.WIDE R28, R31, 0x4, R28 ;  /* 0x000000041f1c6825 */ /* 0x001fcc00078e021c */
[----:B------:R-:W0:Y:S01]  /*07a0*/  @P1 LDC.64 R30, c[0x0][0x380] ;  /* 0x0000e000ff1e1b82 */ /* 0x000e220000000a00 */
[----:B------:R-:W2:Y:S01]  /*07b0*/  @P6 LDG.E R29, desc[UR8][R28.64] ;  /* 0x000000081c1d6981 */ /* 0x000ea2000c1e1900 */
[----:B0-----:R-:W-:-:S06]  /*07c0*/  @P1 IMAD.WIDE R30, R57, 0x4, R30 ;  /* 0x00000004391e1825 */ /* 0x001fcc00078e021e */
[----:B------:R-:W0:Y:S01]  /*07d0*/  @P4 LDC.64 R56, c[0x0][0x380] ;  /* 0x0000e000ff384b82 */ /* 0x000e220000000a00 */
[----:B------:R-:W3:Y:S01]  /*07e0*/  @P1 LDG.E R31, desc[UR8][R30.64] ;  /* 0x000000081e1f1981 */ /* 0x000ee2000c1e1900 */
[----:B0-----:R-:W-:-:S06]  /*07f0*/  @P4 IMAD.WIDE R56, R21, 0x4, R56 ;  /* 0x0000000415384825 */ /* 0x001fcc00078e0238 */
[----:B------:R-:W0:Y:S01]  /*0800*/  @P3 LDC.64 R20, c[0x0][0x380] ;  /* 0x0000e000ff143b82 */ /* 0x000e220000000a00 */
[----:B------:R-:W4:Y:S01]  /*0810*/  @P4 LDG.E R57, desc[UR8][R56.64] ;  /* 0x0000000838394981 */ /* 0x000f22000c1e1900 */
[----:B0-----:R-:W-:-:S06]  /*0820*/  @P3 IMAD.WIDE R20, R19, 0x4, R20 ;  /* 0x0000000413143825 */ /* 0x001fcc00078e0214 */
[----:B------:R-:W0:Y:S01]  /*0830*/  @P2 LDC.64 R18, c[0x0][0x380] ;  /* 0x0000e000ff122b82 */ /* 0x000e220000000a00 */
[----:B------:R1:W5:Y:S01]  /*0840*/  @P3 LDG.E R21, desc[UR8][R20.64] ;  /* 0x0000000814153981 */ /* 0x000362000c1e1900 */
[----:B0-----:R-:W-:-:S06]  /*0850*/  @P2 IMAD.WIDE R18, R17, 0x4, R18 ;  /* 0x0000000411122825 */ /* 0x001fcc00078e0212 */
[----:B------:R-:W0:Y:S01]  /*0860*/  @P5 LDC.64 R16, c[0x0][0x380] ;  /* 0x0000e000ff105b82 */ /* 0x000e220000000a00 */
[----:B------:R-:W5:Y:S01]  /*0870*/  @P2 LDG.E R19, desc[UR8][R18.64] ;  /* 0x0000000812132981 */ /* 0x000f62000c1e1900 */
[----:B0-----:R-:W-:-:S05]  /*0880*/  @P5 IMAD.WIDE R16, R27, 0x4, R16 ;  /* 0x000000041b105825 */ /* 0x001fca00078e0210 */
[----:B------:R0:W5:Y:S01]  /*0890*/  @P5 LDG.E R27, desc[UR8][R16.64] ;  /* 0x00000008101b5981 */ /* 0x000162000c1e1900 */
[----:B------:R-:W-:Y:S02]  /*08a0*/  UIADD3 UR6, UPT, UPT, UR4, -0x7, URZ ;  /* 0xfffffff904067890 */ /* 0x000fe4000fffe0ff */
[----:B------:R-:W-:Y:S01]  /*08b0*/  UIADD3 UR7, UPT, UPT, UR4, -0x5, URZ ;  /* 0xfffffffb04077890 */ /* 0x000fe2000fffe0ff */
[----:B------:R-:W-:Y:S04]  /*08c0*/  @!P6 STS [R2+0x8], RZ ;  /* 0x000008ff0200e388 */ /* 0x000fe80000000800 */
[----:B------:R-:W-:Y:S04]  /*08d0*/  @!P1 STS [R2+0xc], RZ ;  /* 0x00000cff02009388 */ /* 0x000fe80000000800 */
[----:B------:R-:W-:Y:S04]  /*08e0*/  @!P4 STS [R2+0x10], RZ ;  /* 0x000010ff0200c388 */ /* 0x000fe80000000800 */
[----:B------:R-:W-:Y:S04]  /*08f0*/  @!P3 STS [R2+0x14], RZ ;  /* 0x000014ff0200b388 */ /* 0x000fe80000000800 */
[----:B------:R-:W-:Y:S04]  /*0900*/  @!P2 STS [R2+0x18], RZ ;  /* 0x000018ff0200a388 */ /* 0x000fe80000000800 */
[----:B------:R-:W-:Y:S04]  /*0910*/  @!P5 STS [R2+0x1c], RZ ;  /* 0x00001cff0200d388 */ /* 0x000fe80000000800 */
[----:B--2---:R-:W-:Y:S01]  /*0920*/  @P6 STS [R2+0x8], R29 ;  /* 0x0000081d02006388 */ /* 0x004fe20000000800 */
[----:B------:R-:W-:Y:S01]  /*0930*/  ISETP.GT.AND P6, PT, R13, UR6, !P0 ;  /* 0x000000060d007c0c */ /* 0x000fe2000c7c4270 */
[----:B------:R-:W-:-:S03]  /*0940*/  UIADD3 UR6, UPT, UPT, UR4, -0x6, URZ ;  /* 0xfffffffa04067890 */ /* 0x000fc6000fffe0ff */
[----:B-1----:R-:W-:-:S09]  /*0950*/  P2R R20, PR, RZ, 0x40 ;  /* 0x00000040ff147803 */ /* 0x002fd20000000000 */
[----:B0-----:R-:W0:Y:S01]  /*0960*/  @P6 LDC R17, c[0x0][0x3b0] ;  /* 0x0000ec00ff116b82 */ /* 0x001e220000000800 */
[----:B------:R-:W-:Y:S01]  /*0970*/  @P6 VIADD R18, R52, 0x8 ;  /* 0x0000000834126836 */ /* 0x000fe20000000000 */
[----:B---3--:R1:W-:Y:S01]  /*0980*/  @P1 STS [R2+0xc], R31 ;  /* 0x00000c1f02001388 */ /* 0x0083e20000000800 */
[----:B------:R-:W-:Y:S01]  /*0990*/  ISETP.GT.AND P1, PT, R13, UR6, !P0 ;  /* 0x000000060d007c0c */ /* 0x000fe2000c724270 */
[----:B------:R-:W-:-:S12]  /*09a0*/  UIADD3 UR6, UPT, UPT, UR4, -0x4, URZ ;  /* 0xfffffffc04067890 */ /* 0x000fd8000fffe0ff */
[----:B------:R-:W2:Y:S01]  /*09b0*/  @P1 LDC R22, c[0x0][0x3b0] ;  /* 0x0000ec00ff161b82 */ /* 0x000ea20000000800 */
[----:B----4-:R3:W-:Y:S01]  /*09c0*/  @P4 STS [R2+0x10], R57 ;  /* 0x0000103902004388 */ /* 0x0107e20000000800 */
[----:B------:R-:W-:Y:S01]  /*09d0*/  ISETP.GT.AND P4, PT, R13, UR7, !P0 ;  /* 0x000000070d007c0c */ /* 0x000fe2000c784270 */
[----:B------:R-:W-:-:S12]  /*09e0*/  UIADD3 UR7, UPT, UPT, UR4, -0x3, URZ ;  /* 0xfffffffd04077890 */ /* 0x000fd8000fffe0ff */
[----:B------:R-:W4:Y:S01]  /*09f0*/  @P4 LDC R24, c[0x0][0x3b0] ;  /* 0x0000ec00ff184b82 */ /* 0x000f220000000800 */
[----:B-----5:R5:W-:Y:S01]  /*0a00*/  @P3 STS [R2+0x14], R21 ;  /* 0x0000141502003388 */ /* 0x020be20000000800 */
[----:B------:R-:W-:Y:S01]  /*0a10*/  ISETP.GT.AND P3, PT, R13, UR6, !P0 ;  /* 0x000000060d007c0c */ /* 0x000fe2000c764270 */
[----:B------:R-:W-:-:S12]  /*0a20*/  UIADD3 UR6, UPT, UPT, UR4, -0x2, URZ ;  /* 0xfffffffe04067890 */ /* 0x000fd8000fffe0ff */
[----:B------:R-:W5:Y:S01]  /*0a30*/  @P3 LDC R16, c[0x0][0x3b0] ;  /* 0x0000ec00ff103b82 */ /* 0x000f620000000800 */
[----:B------:R5:W-:Y:S01]  /*0a40*/  @P2 STS [R2+0x18], R19 ;  /* 0x0000181302002388 */ /* 0x000be20000000800 */
[----:B------:R-:W-:-:S03]  /*0a50*/  ISETP.GT.AND P2, PT, R13, UR7, !P0 ;  /* 0x000000070d007c0c */ /* 0x000fc6000c744270 */
[----:B------:R5:W-:Y:S01]  /*0a60*/  @P5 STS [R2+0x1c], R27 ;  /* 0x00001c1b02005388 */ /* 0x000be20000000800 */
[----:B0-----:R-:W-:-:S09]  /*0a70*/  @P6 ISETP.NE.AND P5, PT, R17, RZ, PT ;  /* 0x000000ff1100620c */ /* 0x001fd20003fa5270 */
[----:B------:R-:W0:Y:S01]  /*0a80*/  @P2 LDC R17, c[0x0][0x3b0] ;  /* 0x0000ec00ff112b82 */ /* 0x000e220000000800 */
[----:B-1----:R-:W-:Y:S01]  /*0a90*/  @P6 SEL R31, R18, R37, !P5 ;  /* 0x00000025121f6207 */ /* 0x002fe20006800000 */
[----:B------:R-:W-:Y:S01]  /*0aa0*/  @P1 VIADD R18, R52, 0x9 ;  /* 0x0000000934121836 */ /* 0x000fe20000000000 */
[----:B--2---:R-:W-:-:S04]  /*0ab0*/  @P1 ISETP.NE.AND P5, PT, R22, RZ, PT ;  /* 0x000000ff1600120c */ /* 0x004fc80003fa5270 */
[----:B---3--:R-:W-:Y:S02]  /*0ac0*/  @P1 SEL R57, R18, R39, !P5 ;  /* 0x0000002712391207 */ /* 0x008fe40006800000 */
[----:B----4-:R-:W-:Y:S02]  /*0ad0*/  @P4 ISETP.NE.AND P5, PT, R24, RZ, PT ;  /* 0x000000ff1800420c */ /* 0x010fe40003fa5270 */
[----:B------:R-:W-:-:S04]  /*0ae0*/  @P4 IADD3 R18, PT, PT, R52, 0xa, RZ ;  /* 0x0000000a34124810 */ /* 0x000fc80007ffe0ff */
[----:B-----5:R-:W-:Y:S02]  /*0af0*/  @P4 SEL R21, R18, R41, !P5 ;  /* 0x0000002912154207 */ /* 0x020fe40006800000 */
[----:B------:R-:W-:Y:S01]  /*0b00*/  @P3 ISETP.NE.AND P5, PT, R16, RZ, PT ;  /* 0x000000ff1000320c */ /* 0x000fe20003fa5270 */
[----:B------:R-:W-:-:S05]  /*0b10*/  @P3 VIADD R16, R52, 0xb ;  /* 0x0000000b34103836 */ /* 0x000fca0000000000 */
[----:B------:R-:W-:Y:S01]  /*0b20*/  @P3 SEL R19, R16, R43, !P5 ;  /* 0x0000002b10133207 */ /* 0x000fe20006800000 */
[----:B------:R-:W-:Y:S01]  /*0b30*/  @P2 VIADD R16, R52, 0xc ;  /* 0x0000000c34102836 */ /* 0x000fe20000000000 */
[----:B0-----:R-:W-:-:S04]  /*0b40*/  @P2 ISETP.NE.AND P5, PT, R17, RZ, PT ;  /* 0x000000ff1100220c */ /* 0x001fc80003fa5270 */
[----:B------:R-:W-:Y:S02]  /*0b50*/  @P2 SEL R17, R16, R45, !P5 ;  /* 0x0000002d10112207 */ /* 0x000fe40006800000 */
[----:B------:R-:W-:-:S13]  /*0b60*/  ISETP.GT.AND P5, PT, R13, UR6, !P0 ;  /* 0x000000060d007c0c */ /* 0x000fda000c7a4270 */
[----:B------:R-:W0:Y:S01]  /*0b70*/  @P5 LDC R18, c[0x0][0x3b0] ;  /* 0x0000ec00ff125b82 */ /* 0x000e220000000800 */
[----:B------:R-:W-:Y:S02]  /*0b80*/  @P5 IADD3 R16, PT, PT, R52, 0xd, RZ ;  /* 0x0000000d34105810 */ /* 0x000fe40007ffe0ff */
[----:B0-----:R-:W-:-:S04]  /*0b90*/  @P5 ISETP.NE.AND P6, PT, R18, RZ, PT ;  /* 0x000000ff1200520c */ /* 0x001fc80003fc5270 */
[----:B------:R-:W-:Y:S02]  /*0ba0*/  @P5 SEL R29, R16, R47, !P6 ;  /* 0x0000002f101d5207 */ /* 0x000fe40007000000 */
        /* <DEDUP_REMOVED lines=20> */
[----:B------:R-:W-:Y:S01]  /*0cf0*/  UIADD3 UR7, UPT, UPT, UR4, 0x2, URZ ;  /* 0x0000000204077890 */ /* 0x000fe2000fffe0ff */
        /* <DEDUP_REMOVED lines=8> */
[----:B------:R-:W-:-:S03]  /*0d80*/  UIADD3 UR6, UPT, UPT, UR4, 0x1, URZ ;  /* 0x0000000104067890 */ /* 0x000fc6000fffe0ff */
[----:B-1----:R-:W-:-:S09]  /*0d90*/  P2R R20, PR, RZ, 0x40 ;  /* 0x00000040ff147803 */ /* 0x002fd20000000000 */
[----:B0-----:R-:W0:Y:S01]  /*0da0*/  @P6 LDC R17, c[0x0][0x3b0] ;  /* 0x0000ec00ff116b82 */ /* 0x001e220000000800 */
[----:B------:R-:W-:Y:S01]  /*0db0*/  @P6 VIADD R18, R52, 0xe ;  /* 0x0000000e34126836 */ /* 0x000fe20000000000 */
[----:B---3--:R-:W-:Y:S01]  /*0dc0*/  @P1 STS [R2+0x24], R31 ;  /* 0x0000241f02001388 */ /* 0x008fe20000000800 */
[----:B------:R-:W-:-:S13]  /*0dd0*/  ISETP.GT.AND P1, PT, R13, UR4, !P0 ;  /* 0x000000040d007c0c */ /* 0x000fda000c724270 */
[----:B------:R-:W1:Y:S01]  /*0de0*/  @P1 LDC R22, c[0x0][0x3b0] ;  /* 0x0000ec00ff161b82 */ /* 0x000e620000000800 */
[----:B----4-:R-:W-:Y:S01]  /*0df0*/  @P4 STS [R2+0x28], R57 ;  /* 0x0000283902004388 */ /* 0x010fe20000000800 */
[----:B------:R-:W-:Y:S01]  /*0e00*/  ISETP.GT.AND P4, PT, R13, UR6, !P0 ;  /* 0x000000060d007c0c */ /* 0x000fe2000c784270 */
[----:B------:R-:W-:-:S12]  /*0e10*/  UIADD3 UR6, UPT, UPT, UR4, 0x3, URZ ;  /* 0x0000000304067890 */ /* 0x000fd8000fffe0ff */
[----:B------:R-:W2:Y:S01]  /*0e20*/  @P4 LDC R24, c[0x0][0x3b0] ;  /* 0x0000ec00ff184b82 */ /* 0x000ea20000000800 */
[----:B-----5:R-:W-:Y:S01]  /*0e30*/  @P3 STS [R2+0x2c], R21 ;  /* 0x00002c1502003388 */ /* 0x020fe20000000800 */
[----:B------:R-:W-:-:S13]  /*0e40*/  ISETP.GT.AND P3, PT, R13, UR7, !P0 ;  /* 0x000000070d007c0c */ /* 0x000fda000c764270 */
[----:B------:R-:W3:Y:S01]  /*0e50*/  @P3 LDC R16, c[0x0][0x3b0] ;  /* 0x0000ec00ff103b82 */ /* 0x000ee20000000800 */
[----:B------:R4:W-:Y:S01]  /*0e60*/  @P2 STS [R2+0x30], R19 ;  /* 0x0000301302002388 */ /* 0x0009e20000000800 */
[----:B------:R-:W-:Y:S01]  /*0e70*/  ISETP.GT.AND P2, PT, R13, UR6, !P0 ;  /* 0x000000060d007c0c */ /* 0x000fe2000c744270 */
[----:B------:R-:W-:Y:S01]  /*0e80*/  UIADD3 UR6, UPT, UPT, UR4, 0x4, URZ ;  /* 0x0000000404067890 */ /* 0x000fe2000fffe0ff */
[----:B----4-:R-:W-:Y:S01]  /*0e90*/  @P3 VIADD R19, R52, 0x11 ;  /* 0x0000001134133836 */ /* 0x010fe20000000000 */
[----:B------:R4:W-:Y:S01]  /*0ea0*/  @P5 STS [R2+0x34], R29 ;  /* 0x0000341d02005388 */ /* 0x0009e20000000800 */
[----:B0-----:R-:W-:-:S09]  /*0eb0*/  @P6 ISETP.NE.AND P5, PT, R17, RZ, PT ;  /* 0x000000ff1100620c */ /* 0x001fd20003fa5270 */
[----:B------:R-:W0:Y:S01]  /*0ec0*/  @P2 LDC R17, c[0x0][0x3b0] ;  /* 0x0000ec00ff112b82 */ /* 0x000e220000000800 */
[----:B------:R-:W-:Y:S01]  /*0ed0*/  @P6 SEL R31, R18, R49, !P5 ;  /* 0x00000031121f6207 */ /* 0x000fe20006800000 */
[----:B------:R-:W-:Y:S01]  /*0ee0*/  @P1 VIADD R18, R52, 0xf ;  /* 0x0000000f34121836 */ /* 0x000fe20000000000 */
[----:B-1----:R-:W-:-:S04]  /*0ef0*/  @P1 ISETP.NE.AND P5, PT, R22, RZ, PT ;  /* 0x000000ff1600120c */ /* 0x002fc80003fa5270 */
[----:B------:R-:W-:Y:S02]  /*0f00*/  @P1 SEL R57, R18, R51, !P5 ;  /* 0x0000003312391207 */ /* 0x000fe40006800000 */
[----:B--2---:R-:W-:Y:S02]  /*0f10*/  @P4 ISETP.NE.AND P5, PT, R24, RZ, PT ;  /* 0x000000ff1800420c */ /* 0x004fe40003fa5270 */
[----:B------:R-:W-:-:S04]  /*0f20*/  @P4 IADD3 R18, PT, PT, R52, 0x10, RZ ;  /* 0x0000001034124810 */ /* 0x000fc80007ffe0ff */
[----:B------:R-:W-:Y:S02]  /*0f30*/  @P4 SEL R21, R18, R53, !P5 ;  /* 0x0000003512154207 */ /* 0x000fe40006800000 */
[----:B---3--:R-:W-:-:S04]  /*0f40*/  @P3 ISETP.NE.AND P5, PT, R16, RZ, PT ;  /* 0x000000ff1000320c */ /* 0x008fc80003fa5270 */
[----:B------:R-:W-:Y:S02]  /*0f50*/  @P3 SEL R19, R19, R4, !P5 ;  /* 0x0000000413133207 */ /* 0x000fe40006800000 */
[----:B0-----:R-:W-:Y:S01]  /*0f60*/  @P2 ISETP.NE.AND P5, PT, R17, RZ, PT ;  /* 0x000000ff1100220c */ /* 0x001fe20003fa5270 */
[----:B------:R-:W-:-:S05]  /*0f70*/  @P2 VIADD R17, R52, 0x12 ;  /* 0x0000001234112836 */ /* 0x000fca0000000000 */
[----:B------:R-:W-:Y:S02]  /*0f80*/  @P2 SEL R17, R17, R6, !P5 ;  /* 0x0000000611112207 */ /* 0x000fe40006800000 */
[----:B------:R-:W-:-:S13]  /*0f90*/  ISETP.GT.AND P5, PT, R13, UR6, !P0 ;  /* 0x000000060d007c0c */ /* 0x000fda000c7a4270 */
[----:B------:R-:W0:Y:S01]  /*0fa0*/  @P5 LDC R16, c[0x0][0x3b0] ;  /* 0x0000ec00ff105b82 */ /* 0x000e220000000800 */
[----:B------:R-:W-:Y:S02]  /*0fb0*/  @P5 IADD3 R27, PT, PT, R52, 0x13, RZ ;  /* 0x00000013341b5810 */ /* 0x000fe40007ffe0ff */
[----:B0-----:R-:W-:-:S04]  /*0fc0*/  @P5 ISETP.NE.AND P6, PT, R16, RZ, PT ;  /* 0x000000ff1000520c */ /* 0x001fc80003fc5270 */
[----:B------:R-:W-:Y:S02]  /*0fd0*/  @P5 SEL R27, R27, R8, !P6 ;  /* 0x000000081b1b5207 */ /* 0x000fe40007000000 */
[----:B------:R-:W-:-:S13]  /*0fe0*/  ISETP.NE.AND P6, PT, R20, RZ, PT ;  /* 0x000000ff1400720c */ /* 0x000fda0003fc5270 */
[----:B----4-:R-:W0:Y:S02]  /*0ff0*/  @P6 LDC.64 R28, c[0x0][0x380] ;  /* 0x0000e000ff1c6b82 */ /* 0x010e240000000a00 */
        /* <DEDUP_REMOVED lines=11> */
[----:B------:R-:W5:Y:S01]  /*10b0*/  @P3 LDG.E R21, desc[UR8][R20.64] ;  /* 0x0000000814153981 */ /* 0x000f62000c1e1900 */
[----:B0-----:R-:W-:-:S06]  /*10c0*/  @P2 IMAD.WIDE R18, R17, 0x4, R18 ;  /* 0x0000000411122825 */ /* 0x001fcc00078e0212 */
[----:B------:R-:W0:Y:S01]  /*10d0*/  @P5 LDC.64 R16, c[0x0][0x380] ;  /* 0x0000e000ff105b82 */ /* 0x000e220000000a00 */
[----:B------:R1:W5:Y:S01]  /*10e0*/  @P2 LDG.E R19, desc[UR8][R18.64] ;  /* 0x0000000812132981 */ /* 0x000362000c1e1900 */
[----:B0-----:R-:W-:-:S05]  /*10f0*/  @P5 IMAD.WIDE R16, R27, 0x4, R16 ;  /* 0x000000041b105825 */ /* 0x001fca00078e0210 */
[----:B------:R0:W5:Y:S01]  /*1100*/  @P5 LDG.E R59, desc[UR8][R16.64] ;  /* 0x00000008103b5981 */ /* 0x000162000c1e1900 */
[----:B------:R-:W-:Y:S02]  /*1110*/  UIADD3 UR6, UPT, UPT, UR4, 0x5, URZ ;  /* 0x0000000504067890 */ /* 0x000fe4000fffe0ff */
[----:B------:R-:W-:Y:S01]  /*1120*/  UIADD3 UR7, UPT, UPT, UR4, 0x7, URZ ;  /* 0x0000000704077890 */ /* 0x000fe2000fffe0ff */
[----:B------:R-:W-:Y:S04]  /*1130*/  @!P6 STS [R2+0x38], RZ ;  /* 0x000038ff0200e388 */ /* 0x000fe80000000800 */
[----:B------:R-:W-:Y:S04]  /*1140*/  @!P1 STS [R2+0x3c], RZ ;  /* 0x00003cff02009388 */ /* 0x000fe80000000800 */
[----:B------:R-:W-:Y:S04]  /*1150*/  @!P4 STS [R2+0x40], RZ ;  /* 0x000040ff0200c388 */ /* 0x000fe80000000800 */
[----:B------:R-:W-:Y:S04]  /*1160*/  @!P3 STS [R2+0x44], RZ ;  /* 0x000044ff0200b388 */ /* 0x000fe80000000800 */
[----:B------:R-:W-:Y:S04]  /*1170*/  @!P2 STS [R2+0x48], RZ ;  /* 0x000048ff0200a388 */ /* 0x000fe80000000800 */
[----:B------:R-:W-:Y:S04]  /*1180*/  @!P5 STS [R2+0x4c], RZ ;  /* 0x00004cff0200d388 */ /* 0x000fe80000000800 */
[----:B--2---:R2:W-:Y:S01]  /*1190*/  @P6 STS [R2+0x38], R29 ;  /* 0x0000381d02006388 */ /* 0x0045e20000000800 */
[----:B------:R-:W-:Y:S01]  /*11a0*/  ISETP.GT.AND P6, PT, R13, UR6, !P0 ;  /* 0x000000060d007c0c */ /* 0x000fe2000c7c4270 */
[----:B------:R-:W-:-:S03]  /*11b0*/  UIADD3 UR6, UPT, UPT, UR4, 0x6, URZ ;  /* 0x0000000604067890 */ /* 0x000fc6000fffe0ff */
[----:B-1----:R-:W-:-:S09]  /*11c0*/  P2R R18, PR, RZ, 0x40 ;  /* 0x00000040ff127803 */ /* 0x002fd20000000000 */
[----:B0-----:R-:W0:Y:S01]  /*11d0*/  @P6 LDC R17, c[0x0][0x3b0] ;  /* 0x0000ec00ff116b82 */ /* 0x001e220000000800 */
[----:B------:R-:W-:Y:S01]  /*11e0*/  @P6 VIADD R27, R52, 0x14 ;  /* 0x00000014341b6836 */ /* 0x000fe20000000000 */
[----:B---3--:R1:W-:Y:S01]  /*11f0*/  @P1 STS [R2+0x3c], R31 ;  /* 0x00003c1f02001388 */ /* 0x0083e20000000800 */
[----:B------:R-:W-:Y:S01]  /*1200*/  ISETP.GT.AND P1, PT, R13, UR6, !P0 ;  /* 0x000000060d007c0c */ /* 0x000fe2000c724270 */
[----:B------:R-:W-:-:S12]  /*1210*/  UIADD3 UR6, UPT, UPT, UR4, 0x8, URZ ;  /* 0x0000000804067890 */ /* 0x000fd8000fffe0ff */
[----:B------:R-:W3:Y:S01]  /*1220*/  @P1 LDC R20, c[0x0][0x3b0] ;  /* 0x0000ec00ff141b82 */ /* 0x000ee20000000800 */
[----:B--2---:R-:W-:Y:S01]  /*1230*/  @P1 VIADD R29, R52, 0x15 ;  /* 0x00000015341d1836 */ /* 0x004fe20000000000 */
[----:B----4-:R-:W-:Y:S01]  /*1240*/  @P4 STS [R2+0x40], R57 ;  /* 0x0000403902004388 */ /* 0x010fe20000000800 */
[----:B------:R-:W-:Y:S01]  /*1250*/  ISETP.GT.AND P4, PT, R13, UR7, !P0 ;  /* 0x000000070d007c0c */ /* 0x000fe2000c784270 */
[----:B------:R-:W-:-:S12]  /*1260*/  UIADD3 UR7, UPT, UPT, UR4, 0x9, URZ ;  /* 0x0000000904077890 */ /* 0x000fd8000fffe0ff */
[----:B------:R-:W2:Y:S01]  /*1270*/  @P4 LDC R22, c[0x0][0x3b0] ;  /* 0x0000ec00ff164b82 */ /* 0x000ea20000000800 */
[----:B-1----:R-:W-:Y:S01]  /*1280*/  @P4 IADD3 R31, PT, PT, R52, 0x16, RZ ;  /* 0x00000016341f4810 */ /* 0x002fe20007ffe0ff */
[----:B-----5:R-:W-:Y:S01]  /*1290*/  @P3 STS [R2+0x44], R21 ;  /* 0x0000441502003388 */ /* 0x020fe20000000800 */
[----:B------:R-:W-:Y:S01]  /*12a0*/  ISETP.GT.AND P3, PT, R13, UR6, !P0 ;  /* 0x000000060d007c0c */ /* 0x000fe2000c764270 */
[----:B------:R-:W-:-:S12]  /*12b0*/  UIADD3 UR6, UPT, UPT, UR4, 0xa, URZ ;  /* 0x0000000a04067890 */ /* 0x000fd8000fffe0ff */
[----:B------:R-:W1:Y:S01]  /*12c0*/  @P3 LDC R16, c[0x0][0x3b0] ;  /* 0x0000ec00ff103b82 */ /* 0x000e620000000800 */
[----:B------:R4:W-:Y:S01]  /*12d0*/  @P2 STS [R2+0x48], R19 ;  /* 0x0000481302002388 */ /* 0x0009e20000000800 */
[----:B------:R-:W-:Y:S01]  /*12e0*/  ISETP.GT.AND P2, PT, R13, UR7, !P0 ;  /* 0x000000070d007c0c */ /* 0x000fe2000c744270 */
[----:B----4-:R-:W-:Y:S02]  /*12f0*/  @P3 VIADD R19, R52, 0x17 ;  /* 0x0000001734133836 */ /* 0x010fe40000000000 */
[----:B------:R4:W-:Y:S01]  /*1300*/  @P5 STS [R2+0x4c], R59 ;  /* 0x00004c3b02005388 */ /* 0x0009e20000000800 */
[----:B0-----:R-:W-:-:S09]  /*1310*/  @P6 ISETP.NE.AND P5, PT, R17, RZ, PT ;  /* 0x000000ff1100620c */ /* 0x001fd20003fa5270 */
[----:B------:R-:W0:Y:S01]  /*1320*/  @P2 LDC R17, c[0x0][0x3b0] ;  /* 0x0000ec00ff112b82 */ /* 0x000e220000000800 */
[----:B------:R-:W-:Y:S02]  /*1330*/  @P6 SEL R27, R27, R10, !P5 ;  /* 0x0000000a1b1b6207 */ /* 0x000fe40006800000 */
[----:B---3--:R-:W-:-:S04]  /*1340*/  @P1 ISETP.NE.AND P5, PT, R20, RZ, PT ;  /* 0x000000ff1400120c */ /* 0x008fc80003fa5270 */
[----:B------:R-:W-:Y:S02]  /*1350*/  @P1 SEL R29, R29, R14, !P5 ;  /* 0x0000000e1d1d1207 */ /* 0x000fe40006800000 */
[----:B--2---:R-:W-:-:S04]  /*1360*/  @P4 ISETP.NE.AND P5, PT, R22, RZ, PT ;  /* 0x000000ff1600420c */ /* 0x004fc80003fa5270 */
[----:B------:R-:W-:Y:S02]  /*1370*/  @P4 SEL R31, R31, R32, !P5 ;  /* 0x000000201f1f4207 */ /* 0x000fe40006800000 */
[----:B-1----:R-:W-:-:S04]  /*1380*/  @P3 ISETP.NE.AND P5, PT, R16, RZ, PT ;  /* 0x000000ff1000320c */ /* 0x002fc80003fa5270 */
        /* <DEDUP_REMOVED lines=19> */
[----:B------:R-:W5:Y:S01]  /*14c0*/  @P4 LDG.E R29, desc[UR8][R28.64] ;  /* 0x000000081c1d4981 */ /* 0x000f62000c1e1900 */
[----:B0-----:R-:W-:-:S06]  /*14d0*/  @P3 IMAD.WIDE R30, R19, 0x4, R30 ;  /* 0x00000004131e3825 */ /* 0x001fcc00078e021e */
[----:B------:R-:W0:Y:S01]  /*14e0*/  @P2 LDC.64 R18, c[0x0][0x380] ;  /* 0x0000e000ff122b82 */ /* 0x000e220000000a00 */
[----:B------:R-:W5:Y:S01]  /*14f0*/  @P3 LDG.E R31, desc[UR8][R30.64] ;  /* 0x000000081e1f3981 */ /* 0x000f62000c1e1900 */
[----:B0-----:R-:W-:-:S06]  /*1500*/  @P2 IMAD.WIDE R18, R17, 0x4, R18 ;  /* 0x0000000411122825 */ /* 0x001fcc00078e0212 */
[----:B------:R-:W0:Y:S02]  /*1510*/  @P5 LDC.64 R16, c[0x0][0x380] ;  /* 0x0000e000ff105b82 */ /* 0x000e240000000a00 */
[----:B0-----:R-:W-:Y:S02]  /*1520*/  @P5 IMAD.WIDE R16, R57, 0x4, R16 ;  /* 0x0000000439105825 */ /* 0x001fe400078e0210 */
[----:B------:R-:W5:Y:S04]  /*1530*/  @P2 LDG.E R57, desc[UR8][R18.64] ;  /* 0x0000000812392981 */ /* 0x000f68000c1e1900 */
[----:B----4-:R0:W4:Y:S01]  /*1540*/  @P5 LDG.E R59, desc[UR8][R16.64] ;  /* 0x00000008103b5981 */ /* 0x010122000c1e1900 */
        /* <DEDUP_REMOVED lines=10> */
[----:B------:R-:W-:-:S12]  /*15f0*/  UIADD3 UR6, UPT, UPT, UR4, 0xc, URZ ;  /* 0x0000000c04067890 */ /* 0x000fd8000fffe0ff */
[----:B------:R-:W1:Y:S08]  /*1600*/  @P6 LDC R20, c[0x0][0x3b0] ;  /* 0x0000ec00ff146b82 */ /* 0x000e700000000800 */
[----:B0-----:R-:W0:Y:S01]  /*1610*/  @P6 LDC.64 R16, c[0x0][0x380] ;  /* 0x0000e000ff106b82 */ /* 0x001e220000000a00 */
[----:B---3--:R2:W-:Y:S01]  /*1620*/  @P1 STS [R2+0x54], R27 ;  /* 0x0000541b02001388 */ /* 0x0085e20000000800 */
[----:B------:R-:W-:Y:S01]  /*1630*/  ISETP.GT.AND P1, PT, R13, UR6, !P0 ;  /* 0x000000060d007c0c */ /* 0x000fe2000c724270 */
[----:B------:R-:W-:Y:S01]  /*1640*/  UIADD3 UR6, UPT, UPT, UR4, 0xd, URZ ;  /* 0x0000000d04067890 */ /* 0x000fe2000fffe0ff */
[----:B--2---:R-:W-:-:S11]  /*1650*/  @P6 VIADD R27, R52, 0x1a ;  /* 0x0000001a341b6836 */ /* 0x004fd60000000000 */
[----:B------:R-:W2:Y:S01]  /*1660*/  @P1 LDC R21, c[0x0][0x3b0] ;  /* 0x0000ec00ff151b82 */ /* 0x000ea20000000800 */
[----:B-----5:R-:W-:Y:S01]  /*1670*/  @P4 STS [R2+0x58], R29 ;  /* 0x0000581d02004388 */ /* 0x020fe20000000800 */
[----:B------:R-:W-:Y:S01]  /*1680*/  ISETP.GT.AND P4, PT, R13, UR6, !P0 ;  /* 0x000000060d007c0c */ /* 0x000fe2000c784270 */
[----:B------:R-:W-:-:S12]  /*1690*/  UIADD3 UR6, UPT, UPT, UR4, 0xf, URZ ;  /* 0x0000000f04067890 */ /* 0x000fd8000fffe0ff */
[----:B------:R-:W3:Y:S01]  /*16a0*/  @P4 LDC R19, c[0x0][0x3b0] ;  /* 0x0000ec00ff134b82 */ /* 0x000ee20000000800 */
[----:B------:R5:W-:Y:S01]  /*16b0*/  @P3 STS [R2+0x5c], R31 ;  /* 0x00005c1f02003388 */ /* 0x000be20000000800 */
[C---:B------:R-:W-:Y:S01]  /*16c0*/  ISETP.GT.AND P3, PT, R13.reuse, UR7, !P0 ;  /* 0x000000070d007c0c */ /* 0x040fe2000c764270 */
[----:B-----5:R-:W-:Y:S02]  /*16d0*/  @P1 VIADD R31, R52, 0x1b ;  /* 0x0000001b341f1836 */ /* 0x020fe40000000000 */
[----:B------:R-:W-:Y:S01]  /*16e0*/  @P2 STS [R2+0x60], R57 ;  /* 0x0000603902002388 */ /* 0x000fe20000000800 */
[----:B------:R-:W-:Y:S01]  /*16f0*/  ISETP.GT.AND P2, PT, R13, UR6, !P0 ;  /* 0x000000060d007c0c */ /* 0x000fe2000c744270 */
[----:B------:R-:W-:Y:S02]  /*1700*/  UIADD3 UR6, UPT, UPT, UR4, 0x10, URZ ;  /* 0x0000001004067890 */ /* 0x000fe4000fffe0ff */
[----:B----4-:R4:W-:Y:S01]  /*1710*/  @P5 STS [R2+0x64], R59 ;  /* 0x0000643b02005388 */ /* 0x0109e20000000800 */
[----:B-1----:R-:W-:-:S05]  /*1720*/  @P6 ISETP.NE.AND P5, PT, R20, RZ, PT ;  /* 0x000000ff1400620c */ /* 0x002fca0003fa5270 */
[----:B------:R-:W1:Y:S01]  /*1730*/  @P3 LDC R20, c[0x0][0x3b0] ;  /* 0x0000ec00ff143b82 */ /* 0x000e620000000800 */
[----:B------:R-:W-:Y:S02]  /*1740*/  ISETP.GT.AND P0, PT, R13, UR6, !P0 ;  /* 0x000000060d007c0c */ /* 0x000fe4000c704270 */
[----:B------:R-:W-:Y:S02]  /*1750*/  @P6 SEL R27, R27, R40, !P5 ;  /* 0x000000281b1b6207 */ /* 0x000fe40006800000 */
[----:B--2---:R-:W-:-:S03]  /*1760*/  @P1 ISETP.NE.AND P5, PT, R21, RZ, PT ;  /* 0x000000ff1500120c */ /* 0x004fc60003fa5270 */
[----:B------:R-:W2:Y:S01]  /*1770*/  @P2 LDC R18, c[0x0][0x3b0] ;  /* 0x0000ec00ff122b82 */ /* 0x000ea20000000800 */
[----:B------:R-:W-:Y:S01]  /*1780*/  @P1 SEL R31, R31, R42, !P5 ;  /* 0x0000002a1f1f1207 */ /* 0x000fe20006800000 */
[----:B0-----:R-:W-:Y:S01]  /*1790*/  @P6 IMAD.WIDE R16, R27, 0x4, R16 ;  /* 0x000000041b106825 */ /* 0x001fe200078e0210 */
[----:B---3--:R-:W-:Y:S02]  /*17a0*/  @P4 ISETP.NE.AND P5, PT, R19, RZ, PT ;  /* 0x000000ff1300420c */ /* 0x008fe40003fa5270 */
[C---:B------:R-:W-:Y:S01]  /*17b0*/  @P4 IADD3 R19, PT, PT, R52.reuse, 0x1c, RZ ;  /* 0x0000001c34134810 */ /* 0x040fe20007ffe0ff */
[C---:B------:R-:W-:Y:S01]  /*17c0*/  @P3 VIADD R13, R52.reuse, 0x1d ;  /* 0x0000001d340d3836 */ /* 0x040fe20000000000 */
[----:B------:R0:W3:Y:S01]  /*17d0*/  @P6 LDG.E R29, desc[UR8][R16.64] ;  /* 0x00000008101d6981 */ /* 0x0000e2000c1e1900 */
[----:B------:R-:W5:Y:S01]  /*17e0*/  @P1 LDC.64 R26, c[0x0][0x380] ;  /* 0x0000e000ff1a1b82 */ /* 0x000f620000000a00 */
[----:B------:R-:W-:Y:S01]  /*17f0*/  @P4 SEL R19, R19, R44, !P5 ;  /* 0x0000002c13134207 */ /* 0x000fe20006800000 */
[----:B------:R-:W-:-:S06]  /*1800*/  @P2 VIADD R21, R52, 0x1e ;  /* 0x0000001e34152836 */ /* 0x000fcc0000000000 */
[----:B----4-:R-:W4:Y:S01]  /*1810*/  @P4 LDC.64 R58, c[0x0][0x380] ;  /* 0x0000e000ff3a4b82 */ /* 0x010f220000000a00 */
[----:B-1----:R-:W-:-:S04]  /*1820*/  @P3 ISETP.NE.AND P5, PT, R20, RZ, PT ;  /* 0x000000ff1400320c */ /* 0x002fc80003fa5270 */
[----:B------:R-:W-:Y:S02]  /*1830*/  @P3 SEL R13, R13, R46, !P5 ;  /* 0x0000002e0d0d3207 */ /* 0x000fe40006800000 */
[----:B--2---:R-:W-:Y:S01]  /*1840*/  @P2 ISETP.NE.AND P5, PT, R18, RZ, PT ;  /* 0x000000ff1200220c */ /* 0x004fe20003fa5270 */
[----:B0-----:R-:W0:Y:S03]  /*1850*/  @P2 LDC.64 R16, c[0x0][0x380] ;  /* 0x0000e000ff102b82 */ /* 0x001e260000000a00 */
[----:B------:R-:W-:Y:S02]  /*1860*/  @P2 SEL R21, R21, R48, !P5 ;  /* 0x0000003015152207 */ /* 0x000fe40006800000 */
[----:B------:R-:W-:Y:S01]  /*1870*/  ISETP.GE.AND P5, PT, R54, UR11, PT ;  /* 0x0000000b36007c0c */ /* 0x000fe2000bfa6270 */
[----:B-----5:R-:W-:Y:S02]  /*1880*/  @P1 IMAD.WIDE R26, R31, 0x4, R26 ;  /* 0x000000041f1a1825 */ /* 0x020fe400078e021a */
[----:B------:R-:W1:Y:S02]  /*1890*/  @P0 LDC R22, c[0x0][0x3b0] ;  /* 0x0000ec00ff160b82 */ /* 0x000e640000000800 */
[----:B------:R-:W-:-:S02]  /*18a0*/  @P0 VIADD R61, R52, 0x1f ;  /* 0x0000001f343d0836 */ /* 0x000fc40000000000 */
[----:B------:R-:W2:Y:S01]  /*18b0*/  @P1 LDG.E R27, desc[UR8][R26.64] ;  /* 0x000000081a1b1981 */ /* 0x000ea2000c1e1900 */
[----:B----4-:R-:W-:-:S03]  /*18c0*/  @P4 IMAD.WIDE R58, R19, 0x4, R58 ;  /* 0x00000004133a4825 */ /* 0x010fc600078e023a */
[----:B------:R-:W4:Y:S03]  /*18d0*/  @P3 LDC.64 R30, c[0x0][0x380] ;  /* 0x0000e000ff1e3b82 */ /* 0x000f260000000a00 */
[----:B------:R-:W5:Y:S05]  /*18e0*/  @P4 LDG.E R59, desc[UR8][R58.64] ;  /* 0x000000083a3b4981 */ /* 0x000f6a000c1e1900 */
[----:B------:R-:W1:Y:S01]  /*18f0*/  @!P5 LDC.64 R18, c[0x0][0x388] ;  /* 0x0000e200ff12db82 */ /* 0x000e620000000a00 */
[----:B0-----:R-:W-:-:S06]  /*1900*/  @P2 IMAD.WIDE R20, R21, 0x4, R16 ;  /* 0x0000000415142825 */ /* 0x001fcc00078e0210 */
[----:B------:R-:W5:Y:S01]  /*1910*/  @P2 LDG.E R21, desc[UR8][R20.64] ;  /* 0x0000000814152981 */ /* 0x000f62000c1e1900 */
[----:B------:R-:W0:Y:S01]  /*1920*/  @P0 LDC.64 R16, c[0x0][0x380] ;  /* 0x0000e000ff100b82 */ /* 0x000e220000000a00 */
[----:B----4-:R-:W-:Y:S01]  /*1930*/  @P3 IMAD.WIDE R30, R13, 0x4, R30 ;  /* 0x000000040d1e3825 */ /* 0x010fe200078e021e */
[----:B------:R-:W-:-:S04]  /*1940*/  MOV R13, RZ ;  /* 0x000000ff000d7202 */ /* 0x000fc80000000f00 */
[----:B------:R-:W4:Y:S01]  /*1950*/  @P3 LDG.E R57, desc[UR8][R30.64] ;  /* 0x000000081e393981 */ /* 0x000f22000c1e1900 */
[----:B-1----:R-:W-:-:S05]  /*1960*/  @!P5 IMAD.WIDE.U32 R18, R54, 0x4, R18 ;  /* 0x000000043612d825 */ /* 0x002fca00078e0012 */
[----:B------:R-:W4:Y:S01]  /*1970*/  @!P5 LDG.E R13, desc[UR8][R18.64] ;  /* 0x00000008120dd981 */ /* 0x000f22000c1e1900 */
[----:B------:R-:W-:-:S04]  /*1980*/  @P0 ISETP.NE.AND P5, PT, R22, RZ, PT ;  /* 0x000000ff1600020c */ /* 0x000fc80003fa5270 */
[----:B------:R-:W-:-:S05]  /*1990*/  @P0 SEL R61, R61, R50, !P5 ;  /* 0x000000323d3d0207 */ /* 0x000fca0006800000 */
[----:B0-----:R-:W-:-:S05]  /*19a0*/  @P0 IMAD.WIDE R16, R61, 0x4, R16 ;  /* 0x000000043d100825 */ /* 0x001fca00078e0210 */
[----:B------:R-:W4:Y:S04]  /*19b0*/  @P0 LDG.E R61, desc[UR8][R16.64] ;  /* 0x00000008103d0981 */ /* 0x000f28000c1e1900 */
[----:B------:R-:W-:Y:S04]  /*19c0*/  @!P6 STS [R2+0x68], RZ ;  /* 0x000068ff0200e388 */ /* 0x000fe80000000800 */
[----:B------:R-:W-:Y:S04]  /*19d0*/  @!P1 STS [R2+0x6c], RZ ;  /* 0x00006cff02009388 */ /* 0x000fe80000000800 */
[----:B------:R-:W-:Y:S04]  /*19e0*/  @!P4 STS [R2+0x70], RZ ;  /* 0x000070ff0200c388 */ /* 0x000fe80000000800 */
[----:B------:R-:W-:Y:S04]  /*19f0*/  @!P3 STS [R2+0x74], RZ ;  /* 0x000074ff0200b388 */ /* 0x000fe80000000800 */
[----:B------:R-:W-:Y:S04]  /*1a00*/  @!P2 STS [R2+0x78], RZ ;  /* 0x000078ff0200a388 */ /* 0x000fe80000000800 */
[----:B------:R-:W-:Y:S04]  /*1a10*/  @!P0 STS [R2+0x7c], RZ ;  /* 0x00007cff02008388 */ /* 0x000fe80000000800 */
[----:B------:R-:W-:Y:S04]  /*1a20*/  STS [R2], R25 ;  /* 0x0000001902007388 */ /* 0x000fe80000000800 */
[----:B---3--:R-:W-:Y:S04]  /*1a30*/  @P6 STS [R2+0x68], R29 ;  /* 0x0000681d02006388 */ /* 0x008fe80000000800 */
[----:B--2---:R-:W-:Y:S04]  /*1a40*/  @P1 STS [R2+0x6c], R27 ;  /* 0x00006c1b02001388 */ /* 0x004fe80000000800 */
[----:B-----5:R-:W-:Y:S04]  /*1a50*/  @P4 STS [R2+0x70], R59 ;  /* 0x0000703b02004388 */ /* 0x020fe80000000800 */
[----:B------:R-:W-:Y:S04]  /*1a60*/  @P2 STS [R2+0x78], R21 ;  /* 0x0000781502002388 */ /* 0x000fe80000000800 */
[----:B----4-:R-:W-:Y:S04]  /*1a70*/  @P3 STS [R2+0x74], R57 ;  /* 0x0000743902003388 */ /* 0x010fe80000000800 */
[----:B------:R-:W-:Y:S04]  /*1a80*/  @P0 STS [R2+0x7c], R61 ;  /* 0x00007c3d02000388 */ /* 0x000fe80000000800 */
[----:B------:R-:W-:Y:S01]  /*1a90*/  STS [R0], R13 ;  /* 0x0000000d00007388 */ /* 0x000fe20000000800 */
[----:B------:R-:W-:Y:S06]  /*1aa0*/  BAR.SYNC.DEFER_BLOCKING 0x0 ;  /* 0x0000000000007b1d */ /* 0x000fec0000010000 */
[----:B------:R-:W-:Y:S04]  /*1ab0*/  LDS.128 R24, [R2] ;  /* 0x0000000002187984 */ /* 0x000fe80000000c00 */
[----:B------:R-:W0:Y:S04]  /*1ac0*/  LDS.128 R28, [UR10+0x1000] ;  /* 0x0010000aff1c7984 */ /* 0x000e280008000c00 */
[----:B------:R-:W-:Y:S01]  /*1ad0*/  LDS.128 R16, [R2+0x10] ;  /* 0x0000100002107984 */ /* 0x000fe20000000c00 */
[----:B0-----:R-:W-:-:S03]  /*1ae0*/  FFMA R24, R24, R28, R23 ;  /* 0x0000001c18187223 */ /* 0x001fc60000000017 */
[----:B------:R-:W0:Y:S01]  /*1af0*/  LDS.128 R20, [UR10+0x1010] ;  /* 0x0010100aff147984 */ /* 0x000e220008000c00 */
[----:B------:R-:W-:-:S04]  /*1b00*/  FFMA R25, R25, R29, R24 ;  /* 0x0000001d19197223 */ /* 0x000fc80000000018 */
[----:B------:R-:W-:-:S04]  /*1b10*/  FFMA R26, R26, R30, R25 ;  /* 0x0000001e1a1a7223 */ /* 0x000fc80000000019 */
[----:B------:R-:W-:Y:S02]  /*1b20*/  FFMA R27, R27, R31, R26 ;  /* 0x0000001f1b1b7223 */ /* 0x000fe4000000001a */
[----:B------:R-:W-:Y:S02]  /*1b30*/  LDS.128 R28, [UR10+0x1020] ;  /* 0x0010200aff1c7984 */ /* 0x000fe40008000c00 */
[----:B0-----:R-:W-:Y:S02]  /*1b40*/  FFMA R16, R16, R20, R27 ;  /* 0x0000001410107223 */ /* 0x001fe4000000001b */
[----:B------:R-:W0:Y:S02]  /*1b50*/  LDS.128 R24, [R2+0x20] ;  /* 0x0000200002187984 */ /* 0x000e240000000c00 */
        /* <DEDUP_REMOVED lines=9> */
[----:B------:R-:W-:Y:S02]  /*1bf0*/  LDS.128 R28, [R2+0x40] ;  /* 0x00004000021c7984 */ /* 0x000fe40000000c00 */
[----:B0-----:R-:W-:Y:S02]  /*1c00*/  FFMA R16, R16, R20, R27 ;  /* 0x0000001410107223 */ /* 0x001fe4000000001b */
[----:B------:R-:W0:Y:S02]  /*1c10*/  LDS.128 R24, [UR10+0x1040] ;  /* 0x0010400aff187984 */ /* 0x000e240008000c00 */
        /* <DEDUP_REMOVED lines=19> */
[----:B------:R-:W-:Y:S01]  /*1d50*/  FFMA R26, R30, R26, R25 ;  /* 0x0000001a1e1a7223 */ /* 0x000fe20000000019 */
[----:B------:R-:W-:-:S03]  /*1d60*/  UIADD3 UR5, UPT, UPT, UR5, 0x1, URZ ;  /* 0x0000000105057890 */ /* 0x000fc6000fffe0ff */
[----:B------:R-:W-:Y:S01]  /*1d70*/  FFMA R27, R31, R27, R26 ;  /* 0x0000001b1f1b7223 */ /* 0x000fe2000000001a */
[----:B------:R-:W-:Y:S01]  /*1d80*/  UISETP.NE.AND UP0, UPT, UR5, 0x1, UPT ;  /* 0x000000010500788c */ /* 0x000fe2000bf05270 */
[C---:B------:R-:W-:Y:S01]  /*1d90*/  IMAD R7, R12.reuse, 0x20, R7 ;  /* 0x000000200c077824 */ /* 0x040fe200078e0207 */
[C---:B------:R-:W-:Y:S01]  /*1da0*/  LEA R5, R12.reuse, R5, 0x5 ;  /* 0x000000050c057211 */ /* 0x040fe200078e28ff */
        /* <DEDUP_REMOVED lines=14> */
[----:B------:R-:W-:-:S02]  /*1e90*/  IMAD R53, R12, 0x20, R53 ;  /* 0x000000200c357824 */ /* 0x000fc400078e0235 */
[----:B0-----:R-:W-:-:S04]  /*1ea0*/  FFMA R16, R16, R20, R27 ;  /* 0x0000001410107223 */ /* 0x001fc8000000001b */
[----:B------:R-:W-:-:S04]  /*1eb0*/  FFMA R17, R17, R21, R16 ;  /* 0x0000001511117223 */ /* 0x000fc80000000010 */
[----:B------:R-:W-:Y:S01]  /*1ec0*/  FFMA R18, R18, R22, R17 ;  /* 0x0000001612127223 */ /* 0x000fe20000000011 */
        /* <DEDUP_REMOVED lines=14> */
[----:B------:R-:W-:Y:S01]  /*1fb0*/  LEA R50, R12, R50, 0x5 ;  /* 0x000000320c327211 */ /* 0x000fe200078e28ff */
[----:B------:R-:W-:Y:S01]  /*1fc0*/  FFMA R23, R19, R23, R18 ;  /* 0x0000001713177223 */ /* 0x000fe20000000012 */
[----:B------:R-:W-:Y:S01]  /*1fd0*/  VIADD R54, R54, 0x20 ;  /* 0x0000002036367836 */ /* 0x000fe20000000000 */
[----:B------:R-:W-:Y:S01]  /*1fe0*/  IADD3 R52, PT, PT, R52, 0x20, RZ ;  /* 0x0000002034347810 */ /* 0x000fe20007ffe0ff */
[----:B------:R-:W-:Y:S01]  /*1ff0*/  UIADD3 UR4, UPT, UPT, UR4, 0x20, URZ ;  /* 0x0000002004047890 */ /* 0x000fe2000fffe0ff */
[----:B------:R-:W-:Y:S06]  /*2000*/  BAR.SYNC.DEFER_BLOCKING 0x0 ;  /* 0x0000000000007b1d */ /* 0x000fec0000010000 */
[----:B------:R-:W-:Y:S05]  /*2010*/  BRA.U UP0, `(.L_x_3) ;  /* 0xffffffe100e47547 */ /* 0x000fea000b83ffff */
.L_x_2:
[----:B------:R-:W0:Y:S02]  /*2020*/  LDCU UR4, c[0x0][0x3a8] ;  /* 0x00007500ff0477ac */ /* 0x000e240008000800 */
[----:B0-----:R-:W-:-:S13]  /*2030*/  ISETP.GE.AND P0, PT, R55, UR4, PT ;  /* 0x0000000437007c0c */ /* 0x001fda000bf06270 */
[----:B------:R-:W-:Y:S05]  /*2040*/  @P0 EXIT ;  /* 0x000000000000094d */ /* 0x000fea0003800000 */
[----:B------:R-:W0:Y:S02]  /*2050*/  LDC.64 R2, c[0x0][0x390] ;  /* 0x0000e400ff027b82 */ /* 0x000e240000000a00 */
[----:B0-----:R-:W-:-:S05]  /*2060*/  IMAD.WIDE.U32 R2, R55, 0x4, R2 ;  /* 0x0000000437027825 */ /* 0x001fca00078e0002 */
[----:B------:R-:W-:Y:S01]  /*2070*/  STG.E desc[UR8][R2.64], R23 ;  /* 0x0000001702007986 */ /* 0x000fe2000c101908 */
[----:B------:R-:W-:Y:S05]  /*2080*/  EXIT ;  /* 0x000000000000794d */ /* 0x000fea0003800000 */
.L_x_4:
        /* <DEDUP_REMOVED lines=15> */
.L_x_55:


//--------------------- .text._Z7vec_dotPfS_S_iii --------------------------
	.section	.text._Z7vec_dotPfS_S_iii,"ax",@progbits
	.align	128
        .global         _Z7vec_dotPfS_S_iii
        .type           _Z7vec_dotPfS_S_iii,@function
        .size           _Z7vec_dotPfS_S_iii,(.L_x_56 - _Z7vec_dotPfS_S_iii)
        .other          _Z7vec_dotPfS_S_iii,@"STO_CUDA_ENTRY STV_DEFAULT"
_Z7vec_dotPfS_S_iii:
.text._Z7vec_dotPfS_S_iii:
[----:B------:R-:W-:Y:S01]  /*0000*/  LDC R1, c[0x0][0x37c] ;  /* 0x0000df00ff017b82 */ /* 0x000fe20000000800 */
[----:B------:R-:W0:Y:S07]  /*0010*/  S2R R9, SR_TID.X ;  /* 0x0000000000097919 */ /* 0x000e2e0000002100 */
[----:B------:R-:W1:Y:S01]  /*0020*/  LDC.64 R4, c[0x0][0x380] ;  /* 0x0000e000ff047b82 */ /* 0x000e620000000a00 */
[----:B------:R-:W0:Y:S01]  /*0030*/  LDCU UR4, c[0x0][0x360] ;  /* 0x00006c00ff0477ac */ /* 0x000e220008000800 */
[----:B------:R-:W0:Y:S01]  /*0040*/  S2R R0, SR_CTAID.X ;  /* 0x0000000000007919 */ /* 0x000e220000002500 */
[----:B------:R-:W2:Y:S05]  /*0050*/  LDCU.64 UR6, c[0x0][0x358] ;  /* 0x00006b00ff0677ac */ /* 0x000eaa0008000a00 */
[----:B------:R-:W3:Y:S08]  /*0060*/  LDC.64 R6, c[0x0][0x388] ;  /* 0x0000e200ff067b82 */ /* 0x000ef00000000a00 */
[----:B------:R-:W2:Y:S01]  /*0070*/  LDC.64 R2, c[0x0][0x390] ;  /* 0x0000e400ff027b82 */ /* 0x000ea20000000a00 */
[----:B0-----:R-:W-:-:S04]  /*0080*/  IMAD R0, R0, UR4, R9 ;  /* 0x0000000400007c24 */ /* 0x001fc8000f8e0209 */
[C---:B-1----:R-:W-:Y:S01]  /*0090*/  IMAD.WIDE R4, R0.reuse, 0x4, R4 ;  /* 0x0000000400047825 */ /* 0x042fe200078e0204 */
[----:B--2---:R0:W-:Y:S03]  /*00a0*/  STG.E desc[UR6][R2.64], RZ ;  /* 0x000000ff02007986 */ /* 0x0041e6000c101906 */
[----:B---3--:R-:W-:Y:S02]  /*00b0*/  IMAD.WIDE R6, R0, 0x4, R6 ;  /* 0x0000000400067825 */ /* 0x008fe400078e0206 */
[----:B------:R-:W2:Y:S04]  /*00c0*/  LDG.E R4, desc[UR6][R4.64] ;  /* 0x0000000604047981 */ /* 0x000ea8000c1e1900 */
[----:B------:R-:W2:Y:S01]  /*00d0*/  LDG.E R7, desc[UR6][R6.64] ;  /* 0x0000000606077981 */ /* 0x000ea2000c1e1900 */
[----:B------:R-:W1:Y:S01]  /*00e0*/  S2UR UR5, SR_CgaCtaId ;  /* 0x00000000000579c3 */ /* 0x000e620000008800 */
[----:B------:R-:W-:Y:S01]  /*00f0*/  UMOV UR4, 0x400 ;  /* 0x0000040000047882 */ /* 0x000fe20000000000 */
[----:B------:R-:W-:Y:S01]  /*0100*/  ISETP.NE.AND P0, PT, R9, RZ, PT ;  /* 0x000000ff0900720c */ /* 0x000fe20003f05270 */
[----:B-1----:R-:W-:-:S06]  /*0110*/  ULEA UR5, UR5, UR4, 0x18 ;  /* 0x0000000405057291 */ /* 0x002fcc000f8ec0ff */
[----:B------:R-:W-:Y:S01]  /*0120*/  LEA R9, R9, UR5, 0x2 ;  /* 0x0000000509097c11 */ /* 0x000fe2000f8e10ff */
[----:B--2---:R-:W-:-:S05]  /*0130*/  FMUL R8, R4, R7 ;  /* 0x0000000704087220 */ /* 0x004fca0000400000 */
[----:B------:R0:W-:Y:S01]  /*0140*/  STS [R9], R8 ;  /* 0x0000000809007388 */ /* 0x0001e20000000800 */
[----:B------:R-:W-:Y:S06]  /*0150*/  BAR.SYNC.DEFER_BLOCKING 0x0 ;  /* 0x0000000000007b1d */ /* 0x000fec0000010000 */
[----:B------:R-:W-:Y:S05]  /*0160*/  @P0 EXIT ;  /* 0x000000000000094d */ /* 0x000fea0003800000 */
[----:B0-----:R-:W-:Y:S01]  /*0170*/  HFMA2 R2, -RZ, RZ, 0, 0 ;  /* 0x00000000ff027431 */ /* 0x001fe200000001ff */
[----:B------:R-:W0:Y:S01]  /*0180*/  LDCU UR8, c[0x0][0x398] ;  /* 0x00007300ff0877ac */ /* 0x000e220008000800 */
[----:B------:R-:W-:-:S05]  /*0190*/  UMOV UR4, URZ ;  /* 0x000000ff00047c82 */ /* 0x000fca0008000000 */
.L_x_5:
[----:B------:R-:W-:Y:S01]  /*01a0*/  VIADD R4, R0, UR4 ;  /* 0x0000000400047c36 */ /* 0x000fe20008000000 */
[----:B------:R-:W-:Y:S02]  /*01b0*/  ULEA UR9, UR4, UR5, 0x2 ;  /* 0x0000000504097291 */ /* 0x000fe4000f8e10ff */
[----:B------:R-:W-:Y:S01]  /*01c0*/  UIADD3 UR4, UPT, UPT, UR4, 0x10, URZ ;  /* 0x0000001004047890 */ /* 0x000fe2000fffe0ff */
[C---:B------:R-:W-:Y:S01]  /*01d0*/  VIADD R6, R4.reuse, 0x2 ;  /* 0x0000000204067836 */ /* 0x040fe20000000000 */
[C---:B0-----:R-:W-:Y:S02]  /*01e0*/  ISETP.GE.AND P2, PT, R4.reuse, UR8, PT ;  /* 0x0000000804007c0c */ /* 0x041fe4000bf46270 */
[C---:B------:R-:W-:Y:S01]  /*01f0*/  IADD3 R3, PT, PT, R4.reuse, 0x1, RZ ;  /* 0x0000000104037810 */ /* 0x040fe20007ffe0ff */
[----:B------:R-:W-:Y:S01]  /*0200*/  UISETP.NE.AND UP0, UPT, UR4, 0x400, UPT ;  /* 0x000004000400788c */ /* 0x000fe2000bf05270 */
[----:B------:R-:W-:Y:S02]  /*0210*/  IADD3 R7, PT, PT, R4, 0x3, RZ ;  /* 0x0000000304077810 */ /* 0x000fe40007ffe0ff */
[----:B------:R-:W-:-:S02]  /*0220*/  ISETP.GE.AND P1, PT, R3, UR8, PT ;  /* 0x0000000803007c0c */ /* 0x000fc4000bf26270 */
[----:B------:R-:W-:Y:S01]  /*0230*/  ISETP.GE.AND P0, PT, R6, UR8, PT ;  /* 0x0000000806007c0c */ /* 0x000fe2000bf06270 */
[C---:B------:R-:W-:Y:S01]  /*0240*/  VIADD R6, R4.reuse, 0x4 ;  /* 0x0000000404067836 */ /* 0x040fe20000000000 */
[----:B------:R-:W-:Y:S02]  /*0250*/  ISETP.GE.AND P4, PT, R7, UR8, PT ;  /* 0x0000000807007c0c */ /* 0x000fe4000bf86270 */
[----:B------:R-:W-:Y:S01]  /*0260*/  IADD3 R7, PT, PT, R4, 0x5, RZ ;  /* 0x0000000504077810 */ /* 0x000fe20007ffe0ff */
[----:B------:R-:W0:Y:S01]  /*0270*/  @!P2 LDS R3, [UR9] ;  /* 0x00000009ff03a984 */ /* 0x000e220008000800 */
[----:B------:R-:W-:Y:S01]  /*0280*/  ISETP.GE.AND P6, PT, R6, UR8, PT ;  /* 0x0000000806007c0c */ /* 0x000fe2000bfc6270 */
[C---:B------:R-:W-:Y:S01]  /*0290*/  VIADD R6, R4.reuse, 0x6 ;  /* 0x0000000604067836 */ /* 0x040fe20000000000 */
[----:B------:R-:W-:Y:S02]  /*02a0*/  ISETP.GE.AND P5, PT, R7, UR8, PT ;  /* 0x0000000807007c0c */ /* 0x000fe4000bfa6270 */
[----:B------:R-:W-:Y:S01]  /*02b0*/  IADD3 R8, PT, PT, R4, 0x7, RZ ;  /* 0x0000000704087810 */ /* 0x000fe20007ffe0ff */
[----:B------:R-:W1:Y:S01]  /*02c0*/  @!P1 LDS R5, [UR9+0x4] ;  /* 0x00000409ff059984 */ /* 0x000e620008000800 */
[----:B------:R-:W-:Y:S01]  /*02d0*/  ISETP.GE.AND P3, PT, R6, UR8, PT ;  /* 0x0000000806007c0c */ /* 0x000fe2000bf66270 */
[----:B------:R-:W-:-:S02]  /*02e0*/  VIADD R6, R4, 0x8 ;  /* 0x0000000804067836 */ /* 0x000fc40000000000 */
[----:B------:R-:W2:Y:S04]  /*02f0*/  @!P0 LDS R7, [UR9+0x8] ;  /* 0x00000809ff078984 */ /* 0x000ea80008000800 */
[----:B------:R-:W3:Y:S04]  /*0300*/  @!P4 LDS R9, [UR9+0xc] ;  /* 0x00000c09ff09c984 */ /* 0x000ee80008000800 */
[----:B------:R-:W-:Y:S04]  /*0310*/  @!P5 LDS R11, [UR9+0x14] ;  /* 0x00001409ff0bd984 */ /* 0x000fe80008000800 */
[----:B------:R-:W-:Y:S01]  /*0320*/  @!P3 LDS R13, [UR9+0x18] ;  /* 0x00001809ff0db984 */ /* 0x000fe20008000800 */
[----:B0-----:R-:W-:Y:S01]  /*0330*/  @!P2 FADD R2, R2, R3 ;  /* 0x000000030202a221 */ /* 0x001fe20000000000 */
[----:B------:R-:W-:-:S02]  /*0340*/  ISETP.GE.AND P2, PT, R8, UR8, PT ;  /* 0x0000000808007c0c */ /* 0x000fc4000bf46270 */
[----:B------:R-:W0:Y:S01]  /*0350*/  @!P6 LDS R3, [UR9+0x10] ;  /* 0x00001009ff03e984 */ /* 0x000e220008000800 */
[----:B-1----:R-:W-:Y:S01]  /*0360*/  @!P1 FADD R2, R2, R5 ;  /* 0x0000000502029221 */ /* 0x002fe20000000000 */
[----:B------:R-:W-:Y:S02]  /*0370*/  ISETP.GE.AND P1, PT, R6, UR8, PT ;  /* 0x0000000806007c0c */ /* 0x000fe4000bf26270 */
[----:B------:R-:W-:Y:S01]  /*0380*/  IADD3 R6, PT, PT, R4, 0x9, RZ ;  /* 0x0000000904067810 */ /* 0x000fe20007ffe0ff */
[----:B--2---:R-:W-:Y:S01]  /*0390*/  @!P0 FADD R2, R2, R7 ;  /* 0x0000000702028221 */ /* 0x004fe20000000000 */
[----:B------:R-:W-:Y:S02]  /*03a0*/  VIADD R7, R4, 0xa ;  /* 0x0000000a04077836 */ /* 0x000fe40000000000 */
[----:B------:R-:W-:-:S03]  /*03b0*/  ISETP.GE.AND P0, PT, R6, UR8, PT ;  /* 0x0000000806007c0c */ /* 0x000fc6000bf06270 */
[----:B------:R-:W1:Y:S01]  /*03c0*/  @!P2 LDS R15, [UR9+0x1c] ;  /* 0x00001c09ff0fa984 */ /* 0x000e620008000800 */
[----:B---3--:R-:W-:Y:S01]  /*03d0*/  @!P4 FADD R2, R2, R9 ;  /* 0x000000090202c221 */ /* 0x008fe20000000000 */
[----:B------:R-:W-:Y:S02]  /*03e0*/  ISETP.GE.AND P4, PT, R7, UR8, PT ;  /* 0x0000000807007c0c */ /* 0x000fe4000bf86270 */
[----:B------:R-:W-:Y:S01]  /*03f0*/  IADD3 R6, PT, PT, R4, 0xb, RZ ;  /* 0x0000000b04067810 */ /* 0x000fe20007ffe0ff */
[----:B------:R-:W2:Y:S05]  /*0400*/  @!P1 LDS R5, [UR9+0x20] ;  /* 0x00002009ff059984 */ /* 0x000eaa0008000800 */
[----:B------:R-:W3:Y:S05]  /*0410*/  @!P0 LDS R7, [UR9+0x24] ;  /* 0x00002409ff078984 */ /* 0x000eea0008000800 */
        /* <DEDUP_REMOVED lines=11> */
[----:B------:R-:W-:Y:S02]  /*04d0*/  IADD3 R3, PT, PT, R4, 0xf, RZ ;  /* 0x0000000f04037810 */ /* 0x000fe40007ffe0ff */
[----:B------:R-:W-:Y:S01]  /*04e0*/  ISETP.GE.AND P2, PT, R6, UR8, PT ;  /* 0x0000000806007c0c */ /* 0x000fe2000bf46270 */
        /* <DEDUP_REMOVED lines=18> */
.L_x_6:
        /* <DEDUP_REMOVED lines=15> */
.L_x_56:


//--------------------- .text._Z9matrixMulPfS_S_iiiiiiii --------------------------
	.section	.text._Z9matrixMulPfS_S_iiiiiiii,"ax",@progbits
	.align	128
        .global         _Z9matrixMulPfS_S_iiiiiiii
        .type           _Z9matrixMulPfS_S_iiiiiiii,@function
        .size           _Z9matrixMulPfS_S_iiiiiiii,(.L_x_57 - _Z9matrixMulPfS_S_iiiiiiii)
        .other          _Z9matrixMulPfS_S_iiiiiiii,@"STO_CUDA_ENTRY STV_DEFAULT"
_Z9matrixMulPfS_S_iiiiiiii:
.text._Z9matrixMulPfS_S_iiiiiiii:
[----:B------:R-:W-:Y:S01]  /*0000*/  LDC R1, c[0x0][0x37c] ;  /* 0x0000df00ff017b82 */ /* 0x000fe20000000800 */
[----:B------:R-:W0:Y:S01]  /*0010*/  S2R R3, SR_CTAID.X ;  /* 0x0000000000037919 */ /* 0x000e220000002500 */
[----:B------:R-:W1:Y:S01]  /*0020*/  LDCU UR9, c[0x0][0x39c] ;  /* 0x00007380ff0977ac */ /* 0x000e620008000800 */
[----:B------:R-:W-:Y:S01]  /*0030*/  HFMA2 R25, -RZ, RZ, 0, 0 ;  /* 0x00000000ff197431 */ /* 0x000fe200000001ff */
[----:B------:R-:W2:Y:S01]  /*0040*/  S2R R0, SR_CTAID.Y ;  /* 0x0000000000007919 */ /* 0x000ea20000002600 */
[----:B------:R-:W3:Y:S01]  /*0050*/  LDCU.64 UR10, c[0x0][0x358] ;  /* 0x00006b00ff0a77ac */ /* 0x000ee20008000a00 */
[----:B------:R-:W2:Y:S01]  /*0060*/  S2R R21, SR_TID.Y ;  /* 0x0000000000157919 */ /* 0x000ea20000002200 */
[----:B------:R-:W0:Y:S01]  /*0070*/  S2R R22, SR_TID.X ;  /* 0x0000000000167919 */ /* 0x000e220000002100 */
[----:B-1----:R-:W-:Y:S01]  /*0080*/  UISETP.GE.AND UP0, UPT, UR9, -0x1e, UPT ;  /* 0xffffffe20900788c */ /* 0x002fe2000bf06270 */
[----:B--2---:R-:W-:Y:S02]  /*0090*/  LEA R23, R0, R21, 0x5 ;  /* 0x0000001500177211 */ /* 0x004fe400078e28ff */
[----:B0-----:R-:W-:-:S06]  /*00a0*/  LEA R24, R3, R22, 0x5 ;  /* 0x0000001603187211 */ /* 0x001fcc00078e28ff */
[----:B---3--:R-:W-:Y:S05]  /*00b0*/  BRA.U !UP0, `(.L_x_7) ;  /* 0x0000000508fc7547 */ /* 0x008fea000b800000 */
[----:B------:R-:W0:Y:S01]  /*00c0*/  S2UR UR7, SR_CgaCtaId ;  /* 0x00000000000779c3 */ /* 0x000e220000008800 */
[----:B------:R-:W1:Y:S01]  /*00d0*/  LDCU.64 UR12, c[0x0][0x3a0] ;  /* 0x00007400ff0c77ac */ /* 0x000e620008000a00 */
[----:B------:R-:W-:Y:S01]  /*00e0*/  MOV R25, RZ ;  /* 0x000000ff00197202 */ /* 0x000fe20000000f00 */
[----:B------:R-:W-:Y:S01]  /*00f0*/  IMAD R18, R23, UR9, R22 ;  /* 0x0000000917127c24 */ /* 0x000fe2000f8e0216 */
[----:B------:R-:W2:Y:S04]  /*0100*/  LDCU UR14, c[0x0][0x398] ;  /* 0x00007300ff0e77ac */ /* 0x000ea80008000800 */
[----:B------:R-:W3:Y:S01]  /*0110*/  LDC.64 R4, c[0x0][0x3a0] ;  /* 0x0000e800ff047b82 */ /* 0x000ee20000000a00 */
[----:B------:R-:W-:Y:S01]  /*0120*/  UMOV UR6, 0x400 ;  /* 0x0000040000067882 */ /* 0x000fe20000000000 */
[----:B------:R-:W-:-:S04]  /*0130*/  UIADD3 UR4, UPT, UPT, UR9, -0x1, URZ ;  /* 0xffffffff09047890 */ /* 0x000fc8000fffe0ff */
[----:B------:R-:W-:Y:S02]  /*0140*/  USHF.R.S32.HI UR5, URZ, 0x1f, UR4 ;  /* 0x0000001fff057899 */ /* 0x000fe40008011404 */
[----:B------:R-:W4:Y:S02]  /*0150*/  LDC.64 R6, c[0x0][0x398] ;  /* 0x0000e600ff067b82 */ /* 0x000f240000000a00 */
[----:B------:R-:W-:Y:S01]  /*0160*/  ULEA.HI UR5, UR5, UR4, URZ, 0x5 ;  /* 0x0000000405057291 */ /* 0x000fe2000f8f28ff */
[----:B-1----:R-:W-:Y:S02]  /*0170*/  IMAD R20, R21, UR13, R22 ;  /* 0x0000000d15147c24 */ /* 0x002fe4000f8e0216 */
[--C-:B------:R-:W-:Y:S01]  /*0180*/  IMAD R19, R24, UR12, R21.reuse ;  /* 0x0000000c18137c24 */ /* 0x100fe2000f8e0215 */
[----:B------:R-:W-:Y:S01]  /*0190*/  USHF.R.S32.HI UR5, URZ, 0x5, UR5 ;  /* 0x00000005ff057899 */ /* 0x000fe20008011405 */
[----:B--2---:R-:W-:Y:S01]  /*01a0*/  IMAD R17, R22, UR14, R21 ;  /* 0x0000000e16117c24 */ /* 0x004fe2000f8e0215 */
[----:B0-----:R-:W-:Y:S01]  /*01b0*/  ULEA UR8, UR7, UR6, 0x18 ;  /* 0x0000000607087291 */ /* 0x001fe2000f8ec0ff */
[----:B------:R-:W-:Y:S01]  /*01c0*/  LEA R20, R3, R20, 0x5 ;  /* 0x0000001403147211 */ /* 0x000fe200078e28ff */
[----:B------:R-:W-:-:S02]  /*01d0*/  UIADD3 UR6, UPT, UPT, UR6, 0x1000, URZ ;  /* 0x0000100006067890 */ /* 0x000fc4000fffe0ff */
[----:B------:R-:W-:Y:S01]  /*01e0*/  LEA R17, R0, R17, 0x5 ;  /* 0x0000001100117211 */ /* 0x000fe200078e28ff */
[----:B------:R-:W-:Y:S01]  /*01f0*/  UIADD3 UR5, UPT, UPT, -UR5, URZ, URZ ;  /* 0x000000ff05057290 */ /* 0x000fe2000fffe1ff */
[----:B------:R-:W-:Y:S01]  /*0200*/  LEA R16, R21, UR8, 0x7 ;  /* 0x0000000815107c11 */ /* 0x000fe2000f8e38ff */
[----:B------:R-:W-:-:S03]  /*0210*/  ULEA UR6, UR7, UR6, 0x18 ;  /* 0x0000000607067291 */ /* 0x000fc6000f8ec0ff */
[----:B------:R-:W-:-:S03]  /*0220*/  LEA R3, R22, R16, 0x2 ;  /* 0x0000001016037211 */ /* 0x000fc600078e10ff */
[----:B------:R-:W-:-:S04]  /*0230*/  LEA R2, R22, UR6, 0x2 ;  /* 0x0000000616027c11 */ /* 0x000fc8000f8e10ff */
[----:B------:R-:W-:-:S07]  /*0240*/  LEA R0, R21, R2, 0x7 ;  /* 0x0000000215007211 */ /* 0x000fce00078e38ff */
.L_x_8:
[----:B----4-:R-:W-:Y:S02]  /*0250*/  ISETP.GE.AND P0, PT, R22, R7, PT ;  /* 0x000000071600720c */ /* 0x010fe40003f06270 */
[----:B------:R-:W-:Y:S02]  /*0260*/  CS2R R26, SRZ ;  /* 0x00000000001a7805 */ /* 0x000fe4000001ff00 */
[----:B---3--:R-:W-:Y:S02]  /*0270*/  ISETP.GE.AND P1, PT, R21, R4, PT ;  /* 0x000000041500720c */ /* 0x008fe40003f26270 */
[----:B------:R-:W-:Y:S02]  /*0280*/  ISETP.GE.OR P0, PT, R23, R6, P0 ;  /* 0x000000061700720c */ /* 0x000fe40000706670 */
[----:B------:R-:W-:-:S11]  /*0290*/  ISETP.GE.OR P1, PT, R24, R5, P1 ;  /* 0x000000051800720c */ /* 0x000fd60000f26670 */
[----:B------:R-:W0:Y:S08]  /*02a0*/  @!P0 LDC R12, c[0x0][0x3b0] ;  /* 0x0000ec00ff0c8b82 */ /* 0x000e300000000800 */
[----:B------:R-:W1:Y:S08]  /*02b0*/  @!P1 LDC R13, c[0x0][0x3b4] ;  /* 0x0000ed00ff0d9b82 */ /* 0x000e700000000800 */
[----:B------:R-:W2:Y:S08]  /*02c0*/  @!P0 LDC.64 R10, c[0x0][0x380] ;  /* 0x0000e000ff0a8b82 */ /* 0x000eb00000000a00 */
[----:B------:R-:W3:Y:S01]  /*02d0*/  @!P1 LDC.64 R8, c[0x0][0x388] ;  /* 0x0000e200ff089b82 */ /* 0x000ee20000000a00 */
[----:B0-----:R-:W-:-:S02]  /*02e0*/  @!P0 ISETP.NE.AND P2, PT, R12, RZ, PT ;  /* 0x000000ff0c00820c */ /* 0x001fc40003f45270 */
[----:B-1----:R-:W-:Y:S02]  /*02f0*/  @!P1 ISETP.NE.AND P3, PT, R13, RZ, PT ;  /* 0x000000ff0d00920c */ /* 0x002fe40003f65270 */
[----:B------:R-:W-:Y:S02]  /*0300*/  @!P0 SEL R13, R18, R17, !P2 ;  /* 0x00000011120d8207 */ /* 0x000fe40005000000 */
[----:B------:R-:W-:-:S03]  /*0310*/  @!P1 SEL R15, R20, R19, !P3 ;  /* 0x00000013140f9207 */ /* 0x000fc60005800000 */
[----:B--2---:R-:W-:-:S05]  /*0320*/  @!P0 IMAD.WIDE R10, R13, 0x4, R10 ;  /* 0x000000040d0a8825 */ /* 0x004fca00078e020a */
[----:B------:R-:W2:Y:S01]  /*0330*/  @!P0 LDG.E R26, desc[UR10][R10.64] ;  /* 0x0000000a0a1a8981 */ /* 0x000ea2000c1e1900 */
[----:B---3--:R-:W-:-:S05]  /*0340*/  @!P1 IMAD.WIDE R8, R15, 0x4, R8 ;  /* 0x000000040f089825 */ /* 0x008fca00078e0208 */
[----:B------:R-:W3:Y:S04]  /*0350*/  @!P1 LDG.E R27, desc[UR10][R8.64] ;  /* 0x0000000a081b9981 */ /* 0x000ee8000c1e1900 */
[----:B--2---:R-:W-:Y:S04]  /*0360*/  STS [R3], R26 ;  /* 0x0000001a03007388 */ /* 0x004fe80000000800 */
[----:B---3--:R-:W-:Y:S01]  /*0370*/  STS [R0], R27 ;  /* 0x0000001b00007388 */ /* 0x008fe20000000800 */
[----:B------:R-:W-:Y:S06]  /*0380*/  BAR.SYNC.DEFER_BLOCKING 0x0 ;  /* 0x0000000000007b1d */ /* 0x000fec0000010000 */
[----:B------:R-:W-:Y:S04]  /*0390*/  LDS R28, [R2] ;  /* 0x00000000021c7984 */ /* 0x000fe80000000800 */
[----:B------:R-:W0:Y:S04]  /*03a0*/  LDS.128 R12, [R16] ;  /* 0x00000000100c7984 */ /* 0x000e280000000c00 */
[----:B------:R-:W1:Y:S04]  /*03b0*/  LDS R29, [R2+0x80] ;  /* 0x00008000021d7984 */ /* 0x000e680000000800 */
[----:B------:R-:W2:Y:S04]  /*03c0*/  LDS R8, [R2+0x100] ;  /* 0x0001000002087984 */ /* 0x000ea80000000800 */
[----:B------:R-:W-:Y:S01]  /*03d0*/  LDS R27, [R2+0x280] ;  /* 0x00028000021b7984 */ /* 0x000fe20000000800 */
[----:B0-----:R-:W-:-:S03]  /*03e0*/  FFMA R12, R12, R28, R25 ;  /* 0x0000001c0c0c7223 */ /* 0x001fc60000000019 */
[----:B------:R-:W-:Y:S01]  /*03f0*/  LDS R25, [R2+0x300] ;  /* 0x0003000002197984 */ /* 0x000fe20000000800 */
[----:B-1----:R-:W-:-:S03]  /*0400*/  FFMA R29, R29, R13, R12 ;  /* 0x0000000d1d1d7223 */ /* 0x002fc6000000000c */
[----:B------:R-:W0:Y:S01]  /*0410*/  LDS R12, [R2+0x180] ;  /* 0x00018000020c7984 */ /* 0x000e220000000800 */
[----:B--2---:R-:W-:-:S03]  /*0420*/  FFMA R14, R8, R14, R29 ;  /* 0x0000000e080e7223 */ /* 0x004fc6000000001d */
[----:B------:R-:W-:Y:S04]  /*0430*/  LDS R13, [R2+0x200] ;  /* 0x00020000020d7984 */ /* 0x000fe80000000800 */
[----:B------:R-:W1:Y:S04]  /*0440*/  LDS.128 R8, [R16+0x10] ;  /* 0x0000100010087984 */ /* 0x000e680000000c00 */
[----:B------:R-:W-:Y:S01]  /*0450*/  LDS R29, [R2+0x480] ;  /* 0x00048000021d7984 */ /* 0x000fe20000000800 */
[----:B0-----:R-:W-:-:S04]  /*0460*/  FFMA R15, R12, R15, R14 ;  /* 0x0000000f0c0f7223 */ /* 0x001fc8000000000e */
[----:B-1----:R-:W-:Y:S02]  /*0470*/  FFMA R8, R8, R13, R15 ;  /* 0x0000000d08087223 */ /* 0x002fe4000000000f */
[----:B------:R-:W-:Y:S02]  /*0480*/  LDS.128 R12, [R16+0x20] ;  /* 0x00002000100c7984 */ /* 0x000fe40000000c00 */
[----:B------:R-:W-:Y:S02]  /*0490*/  FFMA R8, R27, R9, R8 ;  /* 0x000000091b087223 */ /* 0x000fe40000000008 */
[----:B------:R-:W0:Y:S04]  /*04a0*/  LDS R27, [R2+0x380] ;  /* 0x00038000021b7984 */ /* 0x000e280000000800 */
[----:B------:R-:W1:Y:S01]  /*04b0*/  LDS R9, [R2+0x400] ;  /* 0x0004000002097984 */ /* 0x000e620000000800 */
[----:B------:R-:W-:-:S03]  /*04c0*/  FFMA R8, R25, R10, R8 ;  /* 0x0000000a19087223 */ /* 0x000fc60000000008 */
[----:B------:R-:W2:Y:S01]  /*04d0*/  LDS R25, [R2+0x500] ;  /* 0x0005000002197984 */ /* 0x000ea20000000800 */
[----:B0-----:R-:W-:-:S04]  /*04e0*/  FFMA R11, R27, R11, R8 ;  /* 0x0000000b1b0b7223 */ /* 0x001fc80000000008 */
[----:B-1----:R-:W-:Y:S02]  /*04f0*/  FFMA R8, R12, R9, R11 ;  /* 0x000000090c087223 */ /* 0x002fe4000000000b */
[----:B------:R-:W0:Y:S02]  /*0500*/  LDS R12, [R2+0x580] ;  /* 0x00058000020c7984 */ /* 0x000e240000000800 */
[----:B------:R-:W-:Y:S02]  /*0510*/  FFMA R26, R29, R13, R8 ;  /* 0x0000000d1d1a7223 */ /* 0x000fe40000000008 */
[----:B------:R-:W-:Y:S04]  /*0520*/  LDS R13, [R2+0x600] ;  /* 0x00060000020d7984 */ /* 0x000fe80000000800 */
[----:B------:R-:W1:Y:S04]  /*0530*/  LDS.128 R8, [R16+0x30] ;  /* 0x0000300010087984 */ /* 0x000e680000000c00 */
[----:B------:R-:W3:Y:S01]  /*0540*/  LDS R29, [R2+0x680] ;  /* 0x00068000021d7984 */ /* 0x000ee20000000800 */
[----:B--2---:R-:W-:-:S03]  /*0550*/  FFMA R27, R25, R14, R26 ;  /* 0x0000000e191b7223 */ /* 0x004fc6000000001a */
[----:B------:R-:W2:Y:S04]  /*0560*/  LDS R25, [R2+0x700] ;  /* 0x0007000002197984 */ /* 0x000ea80000000800 */
[----:B------:R-:W-:Y:S01]  /*0570*/  LDS R26, [R2+0x980] ;  /* 0x00098000021a7984 */ /* 0x000fe20000000800 */
[----:B0-----:R-:W-:-:S04]  /*0580*/  FFMA R15, R12, R15, R27 ;  /* 0x0000000f0c0f7223 */ /* 0x001fc8000000001b */
[----:B-1----:R-:W-:Y:S02]  /*0590*/  FFMA R12, R8, R13, R15 ;  /* 0x0000000d080c7223 */ /* 0x002fe4000000000f */
[----:B------:R-:W0:Y:S02]  /*05a0*/  LDS R8, [R2+0x780] ;  /* 0x0007800002087984 */ /* 0x000e240000000800 */
[----:B---3--:R-:W-:Y:S02]  /*05b0*/  FFMA R12, R29, R9, R12 ;  /* 0x000000091d0c7223 */ /* 0x008fe4000000000c */
[----:B------:R-:W-:Y:S02]  /*05c0*/  LDS R9, [R2+0x800] ;  /* 0x0008000002097984 */ /* 0x000fe40000000800 */
[----:B--2---:R-:W-:Y:S02]  /*05d0*/  FFMA R27, R25, R10, R12 ;  /* 0x0000000a191b7223 */ /* 0x004fe4000000000c */
[----:B------:R-:W1:Y:S04]  /*05e0*/  LDS.128 R12, [R16+0x40] ;  /* 0x00004000100c7984 */ /* 0x000e680000000c00 */
[----:B------:R-:W2:Y:S04]  /*05f0*/  LDS R29, [R2+0x880] ;  /* 0x00088000021d7984 */ /* 0x000ea80000000800 */
[----:B------:R-:W3:Y:S01]  /*0600*/  LDS R25, [R2+0x900] ;  /* 0x0009000002197984 */ /* 0x000ee20000000800 */
[----:B0-----:R-:W-:-:S04]  /*0610*/  FFMA R11, R8, R11, R27 ;  /* 0x0000000b080b7223 */ /* 0x001fc8000000001b */
[----:B-1----:R-:W-:Y:S02]  /*0620*/  FFMA R12, R12, R9, R11 ;  /* 0x000000090c0c7223 */ /* 0x002fe4000000000b */
[----:B------:R-:W-:Y:S02]  /*0630*/  LDS.128 R8, [R16+0x50] ;  /* 0x0000500010087984 */ /* 0x000fe40000000c00 */
[----:B--2---:R-:W-:Y:S02]  /*0640*/  FFMA R12, R29, R13, R12 ;  /* 0x0000000d1d0c7223 */ /* 0x004fe4000000000c */
[----:B------:R-:W0:Y:S04]  /*0650*/  LDS R13, [R2+0xa00] ;  /* 0x000a0000020d7984 */ /* 0x000e280000000800 */
[----:B------:R-:W1:Y:S01]  /*0660*/  LDS R29, [R2+0xa80] ;  /* 0x000a8000021d7984 */ /* 0x000e620000000800 */
[----:B---3--:R-:W-:-:S03]  /*0670*/  FFMA R27, R25, R14, R12 ;  /* 0x0000000e191b7223 */ /* 0x008fc6000000000c */
[----:B------:R-:W2:Y:S01]  /*0680*/  LDS R25, [R2+0xb00] ;  /* 0x000b000002197984 */ /* 0x000ea20000000800 */
[----:B------:R-:W-:-:S03]  /*0690*/  FFMA R15, R26, R15, R27 ;  /* 0x0000000f1a0f7223 */ /* 0x000fc6000000001b */
[----:B------:R-:W3:Y:S01]  /*06a0*/  LDS R26, [R2+0xb80] ;  /* 0x000b8000021a7984 */ /* 0x000ee20000000800 */
[----:B0-----:R-:W-:-:S03]  /*06b0*/  FFMA R8, R8, R13, R15 ;  /* 0x0000000d08087223 */ /* 0x001fc6000000000f */
[----:B------:R-:W-:Y:S01]  /*06c0*/  LDS.128 R12, [R16+0x60] ;  /* 0x00006000100c7984 */ /* 0x000fe20000000c00 */
[----:B-1----:R-:W-:-:S03]  /*06d0*/  FFMA R8, R29, R9, R8 ;  /* 0x000000091d087223 */ /* 0x002fc60000000008 */
[----:B------:R-:W0:Y:S04]  /*06e0*/  LDS R9, [R2+0xc00] ;  /* 0x000c000002097984 */ /* 0x000e280000000800 */
[----:B------:R-:W1:Y:S01]  /*06f0*/  LDS R29, [R2+0xc80] ;  /* 0x000c8000021d7984 */ /* 0x000e620000000800 */
[----:B--2---:R-:W-:-:S03]  /*0700*/  FFMA R27, R25, R10, R8 ;  /* 0x0000000a191b7223 */ /* 0x004fc60000000008 */
[----:B------:R-:W2:Y:S01]  /*0710*/  LDS R25, [R2+0xd00] ;  /* 0x000d000002197984 */ /* 0x000ea20000000800 */
[----:B---3--:R-:W-:-:S03]  /*0720*/  FFMA R11, R26, R11, R27 ;  /* 0x0000000b1a0b7223 */ /* 0x008fc6000000001b */
[----:B------:R-:W3:Y:S04]  /*0730*/  LDS R26, [R2+0xd80] ;  /* 0x000d8000021a7984 */ /* 0x000ee80000000800 */
[----:B------:R-:W-:Y:S01]  /*0740*/  LDS R27, [R2+0xe80] ;  /* 0x000e8000021b7984 */ /* 0x000fe20000000800 */
[----:B0-----:R-:W-:-:S03]  /*0750*/  FFMA R12, R12, R9, R11 ;  /* 0x000000090c0c7223 */ /* 0x001fc6000000000b */
[----:B------:R-:W-:Y:S01]  /*0760*/  LDS.128 R8, [R16+0x70] ;  /* 0x0000700010087984 */ /* 0x000fe20000000c00 */
[----:B-1----:R-:W-:-:S03]  /*0770*/  FFMA R12, R29, R13, R12 ;  /* 0x0000000d1d0c7223 */ /* 0x002fc6000000000c */
[----:B------:R-:W0:Y:S01]  /*0780*/  LDS R13, [R2+0xe00] ;  /* 0x000e0000020d7984 */ /* 0x000e220000000800 */
[----:B--2---:R-:W-:-:S03]  /*0790*/  FFMA R25, R25, R14, R12 ;  /* 0x0000000e19197223 */ /* 0x004fc6000000000c */
[----:B------:R-:W1:Y:S01]  /*07a0*/  LDS R12, [R2+0xf00] ;  /* 0x000f0000020c7984 */ /* 0x000e620000000800 */
[----:B---3--:R-:W-:-:S03]  /*07b0*/  FFMA R15, R26, R15, R25 ;  /* 0x0000000f1a0f7223 */ /* 0x008fc60000000019 */
[----:B------:R-:W2:Y:S01]  /*07c0*/  LDS R25, [R2+0xf80] ;  /* 0x000f800002197984 */ /* 0x000ea20000000800 */
[----:B------:R-:W-:-:S04]  /*07d0*/  UIADD3 UR5, UPT, UPT, UR5, 0x1, URZ ;  /* 0x0000000105057890 */ /* 0x000fc8000fffe0ff */
[----:B------:R-:W-:Y:S01]  /*07e0*/  UISETP.NE.AND UP0, UPT, UR5, 0x1, UPT ;  /* 0x000000010500788c */ /* 0x000fe2000bf05270 */
[----:B------:R-:W-:Y:S02]  /*07f0*/  IADD3 R21, PT, PT, R21, 0x20, RZ ;  /* 0x0000002015157810 */ /* 0x000fe40007ffe0ff */
[----:B------:R-:W-:Y:S02]  /*0800*/  IADD3 R22, PT, PT, R22, 0x20, RZ ;  /* 0x0000002016167810 */ /* 0x000fe40007ffe0ff */
[----:B------:R-:W-:Y:S02]  /*0810*/  IADD3 R18, PT, PT, R18, 0x20, RZ ;  /* 0x0000002012127810 */ /* 0x000fe40007ffe0ff */
[----:B------:R-:W-:Y:S02]  /*0820*/  LEA R17, R6, R17, 0x5 ;  /* 0x0000001106117211 */ /* 0x000fe400078e28ff */
[----:B------:R-:W-:Y:S02]  /*0830*/  LEA R20, R5, R20, 0x5 ;  /* 0x0000001405147211 */ /* 0x000fe400078e28ff */
[----:B------:R-:W-:Y:S01]  /*0840*/  IADD3 R19, PT, PT, R19, 0x20, RZ ;  /* 0x0000002013137810 */ /* 0x000fe20007ffe0ff */
[----:B0-----:R-:W-:-:S04]  /*0850*/  FFMA R8, R8, R13, R15 ;  /* 0x0000000d08087223 */ /* 0x001fc8000000000f */
[----:B------:R-:W-:-:S04]  /*0860*/  FFMA R9, R27, R9, R8 ;  /* 0x000000091b097223 */ /* 0x000fc80000000008 */
[----:B-1----:R-:W-:-:S04]  /*0870*/  FFMA R10, R12, R10, R9 ;  /* 0x0000000a0c0a7223 */ /* 0x002fc80000000009 */
[----:B--2---:R-:W-:Y:S01]  /*0880*/  FFMA R25, R25, R11, R10 ;  /* 0x0000000b19197223 */ /* 0x004fe2000000000a */
[----:B------:R-:W-:Y:S06]  /*0890*/  BAR.SYNC.DEFER_BLOCKING 0x0 ;  /* 0x0000000000007b1d */ /* 0x000fec0000010000 */
[----:B------:R-:W-:Y:S05]  /*08a0*/  BRA.U UP0, `(.L_x_8) ;  /* 0xfffffff900687547 */ /* 0x000fea000b83ffff */
.L_x_7:
[----:B------:R-:W0:Y:S02]  /*08b0*/  LDCU.64 UR4, c[0x0][0x3a8] ;  /* 0x00007500ff0477ac */ /* 0x000e240008000a00 */
[----:B0-----:R-:W-:-:S04]  /*08c0*/  ISETP.GE.AND P0, PT, R24, UR5, PT ;  /* 0x0000000518007c0c */ /* 0x001fc8000bf06270 */
[----:B------:R-:W-:-:S13]  /*08d0*/  ISETP.GE.OR P0, PT, R23, UR4, P0 ;  /* 0x0000000417007c0c */ /* 0x000fda0008706670 */
[----:B------:R-:W-:Y:S05]  /*08e0*/  @P0 EXIT ;  /* 0x000000000000094d */ /* 0x000fea0003800000 */
[----:B------:R-:W0:Y:S01]  /*08f0*/  LDC.64 R2, c[0x0][0x390] ;  /* 0x0000e400ff027b82 */ /* 0x000e220000000a00 */
[----:B------:R-:W-:-:S04]  /*0900*/  IMAD R23, R23, UR5, R24 ;  /* 0x0000000517177c24 */ /* 0x000fc8000f8e0218 */
[----:B0-----:R-:W-:-:S05]  /*0910*/  IMAD.WIDE.U32 R2, R23, 0x4, R2 ;  /* 0x0000000417027825 */ /* 0x001fca00078e0002 */
[----:B------:R-:W-:Y:S01]  /*0920*/  STG.E desc[UR10][R2.64], R25 ;  /* 0x0000001902007986 */ /* 0x000fe2000c10190a */
[----:B------:R-:W-:Y:S05]  /*0930*/  EXIT ;  /* 0x000000000000794d */ /* 0x000fea0003800000 */
.L_x_9:
        /* <DEDUP_REMOVED lines=12> */
.L_x_57:


//--------------------- .text._Z8DiagFlatiPfS_    --------------------------
	.section	.text._Z8DiagFlatiPfS_,"ax",@progbits
	.align	128
        .global         _Z8DiagFlatiPfS_
        .type           _Z8DiagFlatiPfS_,@function
        .size           _Z8DiagFlatiPfS_,(.L_x_58 - _Z8DiagFlatiPfS_)
        .other          _Z8DiagFlatiPfS_,@"STO_CUDA_ENTRY STV_DEFAULT"
_Z8DiagFlatiPfS_:
.text._Z8DiagFlatiPfS_:
[----:B------:R-:W-:Y:S01]  /*0000*/  LDC R1, c[0x0][0x37c] ;  /* 0x0000df00ff017b82 */ /* 0x000fe20000000800 */
[----:B------:R-:W0:Y:S01]  /*0010*/  S2R R7, SR_TID.Y ;  /* 0x0000000000077919 */ /* 0x000e220000002200 */
[----:B------:R-:W0:Y:S01]  /*0020*/  LDCU UR4, c[0x0][0x364] ;  /* 0x00006c80ff0477ac */ /* 0x000e220008000800 */
[----:B------:R-:W0:Y:S01]  /*0030*/  S2R R0, SR_CTAID.Y ;  /* 0x0000000000007919 */ /* 0x000e220000002600 */
[----:B------:R-:W1:Y:S01]  /*0040*/  LDCU UR6, c[0x0][0x380] ;  /* 0x00007000ff0677ac */ /* 0x000e620008000800 */
[----:B0-----:R-:W-:-:S05]  /*0050*/  IMAD R7, R0, UR4, R7 ;  /* 0x0000000400077c24 */ /* 0x001fca000f8e0207 */
[----:B-1----:R-:W-:-:S13]  /*0060*/  ISETP.GE.U32.AND P0, PT, R7, UR6, PT ;  /* 0x0000000607007c0c */ /* 0x002fda000bf06070 */
[----:B------:R-:W-:Y:S05]  /*0070*/  @P0 EXIT ;  /* 0x000000000000094d */ /* 0x000fea0003800000 */
[----:B------:R-:W0:Y:S01]  /*0080*/  LDC.64 R2, c[0x0][0x388] ;  /* 0x0000e200ff027b82 */ /* 0x000e220000000a00 */
[----:B------:R-:W1:Y:S07]  /*0090*/  LDCU.64 UR4, c[0x0][0x358] ;  /* 0x00006b00ff0477ac */ /* 0x000e6e0008000a00 */
[----:B------:R-:W2:Y:S01]  /*00a0*/  LDC.64 R4, c[0x0][0x390] ;  /* 0x0000e400ff047b82 */ /* 0x000ea20000000a00 */
[----:B0-----:R-:W-:-:S06]  /*00b0*/  IMAD.WIDE.U32 R2, R7, 0x4, R2 ;  /* 0x0000000407027825 */ /* 0x001fcc00078e0002 */
[----:B-1----:R-:W3:Y:S01]  /*00c0*/  LDG.E R3, desc[UR4][R2.64] ;  /* 0x0000000402037981 */ /* 0x002ee2000c1e1900 */
[----:B------:R-:W-:-:S04]  /*00d0*/  IMAD R7, R7, UR6, R7 ;  /* 0x0000000607077c24 */ /* 0x000fc8000f8e0207 */
[----:B--2---:R-:W-:-:S05]  /*00e0*/  IMAD.WIDE.U32 R4, R7, 0x4, R4 ;  /* 0x0000000407047825 */ /* 0x004fca00078e0004 */
[----:B---3--:R-:W-:Y:S01]  /*00f0*/  STG.E desc[UR4][R4.64], R3 ;  /* 0x0000000304007986 */ /* 0x008fe2000c101904 */
[----:B------:R-:W-:Y:S05]  /*0100*/  EXIT ;  /* 0x000000000000794d */ /* 0x000fea0003800000 */
.L_x_10:
        /* <DEDUP_REMOVED lines=15> */
.L_x_58:


//--------------------- .text._Z4DiagiPfS_        --------------------------
	.section	.text._Z4DiagiPfS_,"ax",@progbits
	.align	128
        .global         _Z4DiagiPfS_
        .type           _Z4DiagiPfS_,@function
        .size           _Z4DiagiPfS_,(.L_x_59 - _Z4DiagiPfS_)
        .other          _Z4DiagiPfS_,@"STO_CUDA_ENTRY STV_DEFAULT"
_Z4DiagiPfS_:
.text._Z4DiagiPfS_:
        /* <DEDUP_REMOVED lines=9> */
[----:B------:R-:W1:Y:S01]  /*0090*/  LDCU.64 UR4, c[0x0][0x358] ;  /* 0x00006b00ff0477ac */ /* 0x000e620008000a00 */
[----:B------:R-:W-:-:S04]  /*00a0*/  IMAD R5, R7, UR6, R7 ;  /* 0x0000000607057c24 */ /* 0x000fc8000f8e0207 */
[----:B0-----:R-:W-:Y:S02]  /*00b0*/  IMAD.WIDE.U32 R2, R5, 0x4, R2 ;  /* 0x0000000405027825 */ /* 0x001fe400078e0002 */
[----:B------:R-:W0:Y:S04]  /*00c0*/  LDC.64 R4, c[0x0][0x390] ;  /* 0x0000e400ff047b82 */ /* 0x000e280000000a00 */
[----:B-1----:R-:W2:Y:S01]  /*00d0*/  LDG.E R3, desc[UR4][R2.64] ;  /* 0x0000000402037981 */ /* 0x002ea2000c1e1900 */
[----:B0-----:R-:W-:-:S05]  /*00e0*/  IMAD.WIDE.U32 R4, R7, 0x4, R4 ;  /* 0x0000000407047825 */ /* 0x001fca00078e0004 */
[----:B--2---:R-:W-:Y:S01]  /*00f0*/  STG.E desc[UR4][R4.64], R3 ;  /* 0x0000000304007986 */ /* 0x004fe2000c101904 */
[----:B------:R-:W-:Y:S05]  /*0100*/  EXIT ;  /* 0x000000000000794d */ /* 0x000fea0003800000 */
.L_x_11:
        /* <DEDUP_REMOVED lines=15> */
.L_x_59:


//--------------------- .text._Z8absoluteiiPfS_   --------------------------
	.section	.text._Z8absoluteiiPfS_,"ax",@progbits
	.align	128
        .global         _Z8absoluteiiPfS_
        .type           _Z8absoluteiiPfS_,@function
        .size           _Z8absoluteiiPfS_,(.L_x_60 - _Z8absoluteiiPfS_)
        .other          _Z8absoluteiiPfS_,@"STO_CUDA_ENTRY STV_DEFAULT"
_Z8absoluteiiPfS_:
.text._Z8absoluteiiPfS_:
[----:B------:R-:W-:Y:S01]  /*0000*/  LDC R1, c[0x0][0x37c] ;  /* 0x0000df00ff017b82 */ /* 0x000fe20000000800 */
[----:B------:R-:W0:Y:S01]  /*0010*/  S2R R5, SR_TID.Y ;  /* 0x0000000000057919 */ /* 0x000e220000002200 */
[----:B------:R-:W1:Y:S01]  /*0020*/  LDCU UR4, c[0x0][0x360] ;  /* 0x00006c00ff0477ac */ /* 0x000e620008000800 */
[----:B------:R-:W0:Y:S01]  /*0030*/  S2R R2, SR_CTAID.Y ;  /* 0x0000000000027919 */ /* 0x000e220000002600 */
[----:B------:R-:W0:Y:S01]  /*0040*/  LDCU UR5, c[0x0][0x364] ;  /* 0x00006c80ff0577ac */ /* 0x000e220008000800 */
[----:B------:R-:W1:Y:S01]  /*0050*/  S2R R0, SR_TID.X ;  /* 0x0000000000007919 */ /* 0x000e620000002100 */
[----:B------:R-:W2:Y:S01]  /*0060*/  LDCU.64 UR6, c[0x0][0x380] ;  /* 0x00007000ff0677ac */ /* 0x000ea20008000a00 */
[----:B------:R-:W1:Y:S01]  /*0070*/  S2R R3, SR_CTAID.X ;  /* 0x0000000000037919 */ /* 0x000e620000002500 */
[----:B0-----:R-:W-:-:S05]  /*0080*/  IMAD R5, R2, UR5, R5 ;  /* 0x0000000502057c24 */ /* 0x001fca000f8e0205 */
[----:B--2---:R-:W-:Y:S01]  /*0090*/  ISETP.GE.U32.AND P0, PT, R5, UR6, PT ;  /* 0x0000000605007c0c */ /* 0x004fe2000bf06070 */
[----:B-1----:R-:W-:-:S05]  /*00a0*/  IMAD R0, R3, UR4, R0 ;  /* 0x0000000403007c24 */ /* 0x002fca000f8e0200 */
[----:B------:R-:W-:-:S13]  /*00b0*/  ISETP.GE.U32.OR P0, PT, R0, UR7, P0 ;  /* 0x0000000700007c0c */ /* 0x000fda0008706470 */
[----:B------:R-:W-:Y:S05]  /*00c0*/  @P0 EXIT ;  /* 0x000000000000094d */ /* 0x000fea0003800000 */
[----:B------:R-:W0:Y:S01]  /*00d0*/  LDC.64 R2, c[0x0][0x388] ;  /* 0x0000e200ff027b82 */ /* 0x000e220000000a00 */
[----:B------:R-:W1:Y:S01]  /*00e0*/  LDCU.64 UR4, c[0x0][0x358] ;  /* 0x00006b00ff0477ac */ /* 0x000e620008000a00 */
[----:B------:R-:W-:-:S06]  /*00f0*/  IMAD R7, R5, UR7, R0 ;  /* 0x0000000705077c24 */ /* 0x000fcc000f8e0200 */
[----:B------:R-:W2:Y:S01]  /*0100*/  LDC.64 R4, c[0x0][0x390] ;  /* 0x0000e400ff047b82 */ /* 0x000ea20000000a00 */
[----:B0-----:R-:W-:-:S06]  /*0110*/  IMAD.WIDE.U32 R2, R7, 0x4, R2 ;  /* 0x0000000407027825 */ /* 0x001fcc00078e0002 */
[----:B-1----:R-:W3:Y:S01]  /*0120*/  LDG.E R2, desc[UR4][R2.64] ;  /* 0x0000000402027981 */ /* 0x002ee2000c1e1900 */
[----:B--2---:R-:W-:-:S04]  /*0130*/  IMAD.WIDE.U32 R4, R7, 0x4, R4 ;  /* 0x0000000407047825 */ /* 0x004fc800078e0004 */
[----:B---3--:R-:W-:-:S05]  /*0140*/  FADD R7, |R2|, -RZ ;  /* 0x800000ff02077221 */ /* 0x008fca0000000200 */
[----:B------:R-:W-:Y:S01]  /*0150*/  STG.E desc[UR4][R4.64], R7 ;  /* 0x0000000704007986 */ /* 0x000fe2000c101904 */
[----:B------:R-:W-:Y:S05]  /*0160*/  EXIT ;  /* 0x000000000000794d */ /* 0x000fea0003800000 */
.L_x_12:
        /* <DEDUP_REMOVED lines=9> */
.L_x_60:


//--------------------- .text._Z3negiiPfS_        --------------------------
	.section	.text._Z3negiiPfS_,"ax",@progbits
	.align	128
        .global         _Z3negiiPfS_
        .type           _Z3negiiPfS_,@function
        .size           _Z3negiiPfS_,(.L_x_61 - _Z3negiiPfS_)
        .other          _Z3negiiPfS_,@"STO_CUDA_ENTRY STV_DEFAULT"
_Z3negiiPfS_:
.text._Z3negiiPfS_:
        /* <DEDUP_REMOVED lines=20> */
[----:B---3--:R-:W-:-:S05]  /*0140*/  FADD R7, -R2, -RZ ;  /* 0x800000ff02077221 */ /* 0x008fca0000000100 */
[----:B------:R-:W-:Y:S01]  /*0150*/  STG.E desc[UR4][R4.64], R7 ;  /* 0x0000000704007986 */ /* 0x000fe2000c101904 */
[----:B------:R-:W-:Y:S05]  /*0160*/  EXIT ;  /* 0x000000000000794d */ /* 0x000fea0003800000 */
.L_x_13:
        /* <DEDUP_REMOVED lines=9> */
.L_x_61:


//--------------------- .text._Z9TransposeiiPKfPf --------------------------
	.section	.text._Z9TransposeiiPKfPf,"ax",@progbits
	.align	128
        .global         _Z9TransposeiiPKfPf
        .type           _Z9TransposeiiPKfPf,@function
        .size           _Z9TransposeiiPKfPf,(.L_x_62 - _Z9TransposeiiPKfPf)
        .other          _Z9TransposeiiPKfPf,@"STO_CUDA_ENTRY STV_DEFAULT"
_Z9TransposeiiPKfPf:
.text._Z9TransposeiiPKfPf:
        /* <DEDUP_REMOVED lines=15> */
[----:B------:R-:W-:-:S04]  /*00f0*/  IMAD R5, R7, UR6, R0 ;  /* 0x0000000607057c24 */ /* 0x000fc8000f8e0200 */
[----:B0-----:R-:W-:Y:S02]  /*0100*/  IMAD.WIDE.U32 R2, R5, 0x4, R2 ;  /* 0x0000000405027825 */ /* 0x001fe400078e0002 */
[----:B------:R-:W0:Y:S04]  /*0110*/  LDC.64 R4, c[0x0][0x390] ;  /* 0x0000e400ff047b82 */ /* 0x000e280000000a00 */
[----:B-1----:R-:W2:Y:S01]  /*0120*/  LDG.E R3, desc[UR4][R2.64] ;  /* 0x0000000402037981 */ /* 0x002ea2000c1e1900 */
[----:B------:R-:W-:-:S04]  /*0130*/  IMAD R7, R0, UR7, R7 ;  /* 0x0000000700077c24 */ /* 0x000fc8000f8e0207 */
[----:B0-----:R-:W-:-:S05]  /*0140*/  IMAD.WIDE.U32 R4, R7, 0x4, R4 ;  /* 0x0000000407047825 */ /* 0x001fca00078e0004 */
[----:B--2---:R-:W-:Y:S01]  /*0150*/  STG.E desc[UR4][R4.64], R3 ;  /* 0x0000000304007986 */ /* 0x004fe2000c101904 */
[----:B------:R-:W-:Y:S05]  /*0160*/  EXIT ;  /* 0x000000000000794d */ /* 0x000fea0003800000 */
.L_x_14:
        /* <DEDUP_REMOVED lines=9> */
.L_x_62:


//--------------------- .text._Z4Dom2iPfS_        --------------------------
	.section	.text._Z4Dom2iPfS_,"ax",@progbits
	.align	128
        .global         _Z4Dom2iPfS_
        .type           _Z4Dom2iPfS_,@function
        .size           _Z4Dom2iPfS_,(.L_x_63 - _Z4Dom2iPfS_)
        .other          _Z4Dom2iPfS_,@"STO_CUDA_ENTRY STV_DEFAULT"
_Z4Dom2iPfS_:
.text._Z4Dom2iPfS_:
[----:B------:R-:W-:Y:S01]  /*0000*/  LDC R1, c[0x0][0x37c] ;  /* 0x0000df00ff017b82 */ /* 0x000fe20000000800 */
[----:B------:R-:W0:Y:S01]  /*0010*/  S2R R0, SR_TID.Y ;  /* 0x0000000000007919 */ /* 0x000e220000002200 */
[----:B------:R-:W0:Y:S01]  /*0020*/  LDCU UR4, c[0x0][0x364] ;  /* 0x00006c80ff0477ac */ /* 0x000e220008000800 */
[----:B------:R-:W0:Y:S01]  /*0030*/  S2R R3, SR_CTAID.Y ;  /* 0x0000000000037919 */ /* 0x000e220000002600 */
[----:B------:R-:W1:Y:S01]  /*0040*/  LDCU UR7, c[0x0][0x380] ;  /* 0x00007000ff0777ac */ /* 0x000e620008000800 */
[----:B0-----:R-:W-:-:S05]  /*0050*/  IMAD R0, R3, UR4, R0 ;  /* 0x0000000403007c24 */ /* 0x001fca000f8e0200 */
[----:B-1----:R-:W-:-:S13]  /*0060*/  ISETP.GE.AND P0, PT, R0, UR7, PT ;  /* 0x0000000700007c0c */ /* 0x002fda000bf06270 */
[----:B------:R-:W-:Y:S05]  /*0070*/  @P0 EXIT ;  /* 0x000000000000094d */ /* 0x000fea0003800000 */
[----:B------:R-:W-:Y:S01]  /*0080*/  UISETP.GE.U32.AND UP0, UPT, UR7, 0x10, UPT ;  /* 0x000000100700788c */ /* 0x000fe2000bf06070 */
[----:B------:R-:W-:Y:S02]  /*0090*/  HFMA2 R2, -RZ, RZ, 0, 0 ;  /* 0x00000000ff027431 */ /* 0x000fe400000001ff */
[----:B------:R-:W-:Y:S01]  /*00a0*/  IMAD R3, R0, UR7, RZ ;  /* 0x0000000700037c24 */ /* 0x000fe2000f8e02ff */
[----:B------:R-:W-:Y:S01]  /*00b0*/  ULOP3.LUT UR5, UR7, 0xf, URZ, 0xc0, !UPT ;  /* 0x0000000f07057892 */ /* 0x000fe2000f8ec0ff */
[----:B------:R-:W-:Y:S01]  /*00c0*/  UMOV UR4, URZ ;  /* 0x000000ff00047c82 */ /* 0x000fe20008000000 */
[----:B------:R-:W0:Y:S03]  /*00d0*/  LDCU.64 UR8, c[0x0][0x358] ;  /* 0x00006b00ff0877ac */ /* 0x000e260008000a00 */
[----:B------:R-:W-:Y:S07]  /*00e0*/  BRA.U !UP0, `(.L_x_15) ;  /* 0x0000000508147547 */ /* 0x000fee000b800000 */
[----:B------:R-:W1:Y:S01]  /*00f0*/  LDCU.64 UR10, c[0x0][0x390] ;  /* 0x00007200ff0a77ac */ /* 0x000e620008000a00 */
[----:B------:R-:W-:Y:S02]  /*0100*/  MOV R4, 0x20 ;  /* 0x0000002000047802 */ /* 0x000fe40000000f00 */
[----:B------:R-:W-:Y:S01]  /*0110*/  MOV R5, 0x0 ;  /* 0x0000000000057802 */ /* 0x000fe20000000f00 */
[----:B------:R-:W2:Y:S01]  /*0120*/  LDCU.64 UR12, c[0x0][0x388] ;  /* 0x00007100ff0c77ac */ /* 0x000ea20008000a00 */
[----:B------:R-:W-:Y:S01]  /*0130*/  MOV R2, RZ ;  /* 0x000000ff00027202 */ /* 0x000fe20000000f00 */
[----:B------:R-:W-:Y:S01]  /*0140*/  IMAD.WIDE.U32 R4, R3, 0x4, R4 ;  /* 0x0000000403047825 */ /* 0x000fe200078e0004 */
[----:B------:R-:W-:-:S04]  /*0150*/  ULOP3.LUT UR4, UR7, 0x7ffffff0, URZ, 0xc0, !UPT ;  /* 0x7ffffff007047892 */ /* 0x000fc8000f8ec0ff */
[----:B------:R-:W-:Y:S01]  /*0160*/  UIADD3 UR6, UPT, UPT, -UR4, URZ, URZ ;  /* 0x000000ff04067290 */ /* 0x000fe2000fffe1ff */
[C---:B-1----:R-:W-:Y:S02]  /*0170*/  IADD3 R8, P0, PT, R4.reuse, UR10, RZ ;  /* 0x0000000a04087c10 */ /* 0x042fe4000ff1e0ff */
[----:B--2---:R-:W-:Y:S02]  /*0180*/  IADD3 R4, P1, PT, R4, UR12, RZ ;  /* 0x0000000c04047c10 */ /* 0x004fe4000ff3e0ff */
[C---:B------:R-:W-:Y:S02]  /*0190*/  IADD3.X R11, PT, PT, R5.reuse, UR11, RZ, P0, !PT ;  /* 0x0000000b050b7c10 */ /* 0x040fe400087fe4ff */
[----:B------:R-:W-:-:S09]  /*01a0*/  IADD3.X R5, PT, PT, R5, UR13, RZ, P1, !PT ;  /* 0x0000000d05057c10 */ /* 0x000fd20008ffe4ff */
.L_x_16:
[----:B0-----:R-:W2:Y:S01]  /*01b0*/  LDG.E R27, desc[UR8][R4.64+-0x20] ;  /* 0xffffe008041b7981 */ /* 0x001ea2000c1e1900 */
[----:B-1----:R-:W-:Y:S02]  /*01c0*/  MOV R6, R8 ;  /* 0x0000000800067202 */ /* 0x002fe40000000f00 */
[----:B------:R-:W-:-:S05]  /*01d0*/  MOV R7, R11 ;  /* 0x0000000b00077202 */ /* 0x000fca0000000f00 */
[----:B--2---:R-:W-:Y:S04]  /*01e0*/  STG.E desc[UR8][R6.64+-0x20], R27 ;  /* 0xffffe01b06007986 */ /* 0x004fe8000c101908 */
[----:B------:R-:W2:Y:S04]  /*01f0*/  LDG.E R29, desc[UR8][R4.64+-0x1c] ;  /* 0xffffe408041d7981 */ /* 0x000ea8000c1e1900 */
[----:B--2---:R-:W-:Y:S04]  /*0200*/  STG.E desc[UR8][R6.64+-0x1c], R29 ;  /* 0xffffe41d06007986 */ /* 0x004fe8000c101908 */
[----:B------:R-:W2:Y:S04]  /*0210*/  LDG.E R8, desc[UR8][R4.64+-0x18] ;  /* 0xffffe80804087981 */ /* 0x000ea8000c1e1900 */
[----:B--2---:R0:W-:Y:S04]  /*0220*/  STG.E desc[UR8][R6.64+-0x18], R8 ;  /* 0xffffe80806007986 */ /* 0x0041e8000c101908 */
[----:B------:R-:W2:Y:S04]  /*0230*/  LDG.E R10, desc[UR8][R4.64+-0x14] ;  /* 0xffffec08040a7981 */ /* 0x000ea8000c1e1900 */
[----:B--2---:R-:W-:Y:S04]  /*0240*/  STG.E desc[UR8][R6.64+-0x14], R10 ;  /* 0xffffec0a06007986 */ /* 0x004fe8000c101908 */
        /* <DEDUP_REMOVED lines=20> */
[----:B------:R-:W2:Y:S01]  /*0390*/  LDG.E R11, desc[UR8][R4.64+0x18] ;  /* 0x00001808040b7981 */ /* 0x000ea2000c1e1900 */
[----:B------:R-:W-:-:S04]  /*03a0*/  FADD R2, |R27|, R2 ;  /* 0x000000021b027221 */ /* 0x000fc80000000200 */
[----:B------:R-:W-:-:S04]  /*03b0*/  FADD R2, R2, |R29| ;  /* 0x4000001d02027221 */ /* 0x000fc80000000000 */
[----:B------:R-:W-:-:S04]  /*03c0*/  FADD R2, R2, |R8| ;  /* 0x4000000802027221 */ /* 0x000fc80000000000 */
[----:B------:R-:W-:-:S04]  /*03d0*/  FADD R2, R2, |R10| ;  /* 0x4000000a02027221 */ /* 0x000fc80000000000 */
[----:B------:R-:W-:Y:S01]  /*03e0*/  FADD R2, R2, |R12| ;  /* 0x4000000c02027221 */ /* 0x000fe20000000000 */
[----:B--2---:R1:W-:Y:S04]  /*03f0*/  STG.E desc[UR8][R6.64+0x18], R11 ;  /* 0x0000180b06007986 */ /* 0x0043e8000c101908 */
[----:B------:R2:W3:Y:S01]  /*0400*/  LDG.E R9, desc[UR8][R4.64+0x1c] ;  /* 0x00001c0804097981 */ /* 0x0004e2000c1e1900 */
[----:B------:R-:W-:Y:S01]  /*0410*/  FADD R2, R2, |R14| ;  /* 0x4000000e02027221 */ /* 0x000fe20000000000 */
[----:B------:R-:W-:Y:S01]  /*0420*/  UIADD3 UR6, UPT, UPT, UR6, 0x10, URZ ;  /* 0x0000001006067890 */ /* 0x000fe2000fffe0ff */
[----:B0-----:R-:W-:Y:S02]  /*0430*/  IADD3 R8, P0, PT, R6, 0x40, RZ ;  /* 0x0000004006087810 */ /* 0x001fe40007f1e0ff */
[----:B------:R-:W-:Y:S01]  /*0440*/  FADD R2, R2, |R16| ;  /* 0x4000001002027221 */ /* 0x000fe20000000000 */
[----:B------:R-:W-:-:S03]  /*0450*/  UISETP.NE.AND UP0, UPT, UR6, URZ, UPT ;  /* 0x000000ff0600728c */ /* 0x000fc6000bf05270 */
[----:B------:R-:W-:Y:S01]  /*0460*/  FADD R2, R2, |R25| ;  /* 0x4000001902027221 */ /* 0x000fe20000000000 */
[----:B--2---:R-:W-:-:S03]  /*0470*/  IADD3 R4, P1, PT, R4, 0x40, RZ ;  /* 0x0000004004047810 */ /* 0x004fc60007f3e0ff */
[----:B------:R-:W-:Y:S02]  /*0480*/  FADD R2, R2, |R23| ;  /* 0x4000001702027221 */ /* 0x000fe40000000000 */
[----:B------:R-:W-:Y:S02]  /*0490*/  IMAD.X R5, RZ, RZ, R5, P1 ;  /* 0x000000ffff057224 */ /* 0x000fe400008e0605 */
[----:B------:R-:W-:-:S04]  /*04a0*/  FADD R2, R2, |R21| ;  /* 0x4000001502027221 */ /* 0x000fc80000000000 */
[----:B------:R-:W-:-:S04]  /*04b0*/  FADD R2, R2, |R19| ;  /* 0x4000001302027221 */ /* 0x000fc80000000000 */
[----:B------:R-:W-:-:S04]  /*04c0*/  FADD R2, R2, |R17| ;  /* 0x4000001102027221 */ /* 0x000fc80000000000 */
[----:B------:R-:W-:-:S04]  /*04d0*/  FADD R2, R2, |R15| ;  /* 0x4000000f02027221 */ /* 0x000fc80000000000 */
[----:B------:R-:W-:-:S04]  /*04e0*/  FADD R2, R2, |R13| ;  /* 0x4000000d02027221 */ /* 0x000fc80000000000 */
[----:B------:R-:W-:Y:S01]  /*04f0*/  FADD R2, R2, |R11| ;  /* 0x4000000b02027221 */ /* 0x000fe20000000000 */
[----:B-1----:R-:W-:Y:S01]  /*0500*/  IADD3.X R11, PT, PT, RZ, R7, RZ, P0, !PT ;  /* 0x00000007ff0b7210 */ /* 0x002fe200007fe4ff */
[----:B---3--:R1:W-:Y:S02]  /*0510*/  STG.E desc[UR8][R6.64+0x1c], R9 ;  /* 0x00001c0906007986 */ /* 0x0083e4000c101908 */
[----:B------:R-:W-:Y:S01]  /*0520*/  FADD R2, R2, |R9| ;  /* 0x4000000902027221 */ /* 0x000fe20000000000 */
[----:B------:R-:W-:Y:S06]  /*0530*/  BRA.U UP0, `(.L_x_16) ;  /* 0xfffffffd001c7547 */ /* 0x000fec000b83ffff */
.L_x_15:
[----:B------:R-:W-:-:S09]  /*0540*/  UISETP.NE.AND UP0, UPT, UR5, URZ, UPT ;  /* 0x000000ff0500728c */ /* 0x000fd2000bf05270 */
[----:B------:R-:W-:Y:S05]  /*0550*/  BRA.U !UP0, `(.L_x_17) ;  /* 0x0000000508947547 */ /* 0x000fea000b800000 */
[----:B------:R-:W-:Y:S02]  /*0560*/  UISETP.GE.U32.AND UP0, UPT, UR5, 0x8, UPT ;  /* 0x000000080500788c */ /* 0x000fe4000bf06070 */
[----:B------:R-:W-:-:S04]  /*0570*/  ULOP3.LUT UR6, UR7, 0x7, URZ, 0xc0, !UPT ;  /* 0x0000000707067892 */ /* 0x000fc8000f8ec0ff */
[----:B------:R-:W-:-:S03]  /*0580*/  UISETP.NE.AND UP1, UPT, UR6, URZ, UPT ;  /* 0x000000ff0600728c */ /* 0x000fc6000bf25270 */
[----:B------:R-:W-:Y:S08]  /*0590*/  BRA.U !UP0, `(.L_x_18) ;  /* 0x0000000108a07547 */ /* 0x000ff0000b800000 */
[----:B------:R-:W2:Y:S01]  /*05a0*/  LDC.64 R4, c[0x0][0x388] ;  /* 0x0000e200ff047b82 */ /* 0x000ea20000000a00 */
[----:B-1----:R-:W-:Y:S01]  /*05b0*/  IADD3 R7, PT, PT, R3, UR4, RZ ;  /* 0x0000000403077c10 */ /* 0x002fe2000fffe0ff */
[----:B------:R-:W1:Y:S06]  /*05c0*/  LDCU.64 UR10, c[0x0][0x388] ;  /* 0x00007100ff0a77ac */ /* 0x000e6c0008000a00 */
[----:B------:R-:W3:Y:S01]  /*05d0*/  LDC.64 R8, c[0x0][0x390] ;  /* 0x0000e400ff087b82 */ /* 0x000ee20000000a00 */
[----:B--2---:R-:W-:-:S05]  /*05e0*/  IMAD.WIDE.U32 R4, R7, 0x4, R4 ;  /* 0x0000000407047825 */ /* 0x004fca00078e0004 */
[----:B0-----:R-:W2:Y:S01]  /*05f0*/  LDG.E R11, desc[UR8][R4.64] ;  /* 0x00000008040b7981 */ /* 0x001ea2000c1e1900 */
[----:B------:R-:W-:Y:S01]  /*0600*/  IADD3 R12, P0, PT, R3, UR4, RZ ;  /* 0x00000004030c7c10 */ /* 0x000fe2000ff1e0ff */
[----:B---3--:R-:W-:-:S03]  /*0610*/  IMAD.WIDE.U32 R8, R7, 0x4, R8 ;  /* 0x0000000407087825 */ /* 0x008fc600078e0008 */
[----:B------:R-:W-:Y:S02]  /*0620*/  IADD3.X R13, PT, PT, RZ, RZ, RZ, P0, !PT ;  /* 0x000000ffff0d7210 */ /* 0x000fe400007fe4ff */
[C---:B------:R-:W-:Y:S02]  /*0630*/  SHF.L.U32 R10, R12.reuse, 0x2, RZ ;  /* 0x000000020c0a7819 */ /* 0x040fe400000006ff */
[----:B------:R-:W-:Y:S02]  /*0640*/  SHF.L.U64.HI R12, R12, 0x2, R13 ;  /* 0x000000020c0c7819 */ /* 0x000fe4000001020d */
[----:B-1----:R-:W-:-:S04]  /*0650*/  IADD3 R6, P0, PT, R10, UR10, RZ ;  /* 0x0000000a0a067c10 */ /* 0x002fc8000ff1e0ff */
[----:B------:R-:W-:Y:S01]  /*0660*/  IADD3.X R7, PT, PT, R12, UR11, RZ, P0, !PT ;  /* 0x0000000b0c077c10 */ /* 0x000fe200087fe4ff */
[----:B------:R-:W0:Y:S01]  /*0670*/  LDCU.64 UR10, c[0x0][0x390] ;  /* 0x00007200ff0a77ac */ /* 0x000e220008000a00 */
[----:B--2---:R1:W-:Y:S04]  /*0680*/  STG.E desc[UR8][R8.64], R11 ;  /* 0x0000000b08007986 */ /* 0x0043e8000c101908 */
[----:B------:R-:W2:Y:S01]  /*0690*/  LDG.E R13, desc[UR8][R6.64+0x4] ;  /* 0x00000408060d7981 */ /* 0x000ea2000c1e1900 */
[----:B0-----:R-:W-:-:S04]  /*06a0*/  IADD3 R4, P0, PT, R10, UR10, RZ ;  /* 0x0000000a0a047c10 */ /* 0x001fc8000ff1e0ff */
[----:B------:R-:W-:-:S05]  /*06b0*/  IADD3.X R5, PT, PT, R12, UR11, RZ, P0, !PT ;  /* 0x0000000b0c057c10 */ /* 0x000fca00087fe4ff */
[----:B--2---:R2:W-:Y:S04]  /*06c0*/  STG.E desc[UR8][R4.64+0x4], R13 ;  /* 0x0000040d04007986 */ /* 0x0045e8000c101908 */
[----:B------:R-:W3:Y:S04]  /*06d0*/  LDG.E R15, desc[UR8][R6.64+0x8] ;  /* 0x00000808060f7981 */ /* 0x000ee8000c1e1900 */
[----:B---3--:R2:W-:Y:S04]  /*06e0*/  STG.E desc[UR8][R4.64+0x8], R15 ;  /* 0x0000080f04007986 */ /* 0x0085e8000c101908 */
[----:B------:R-:W3:Y:S04]  /*06f0*/  LDG.E R17, desc[UR8][R6.64+0xc] ;  /* 0x00000c0806117981 */ /* 0x000ee8000c1e1900 */
[----:B---3--:R2:W-:Y:S04]  /*0700*/  STG.E desc[UR8][R4.64+0xc], R17 ;  /* 0x00000c1104007986 */ /* 0x0085e8000c101908 */
[----:B------:R-:W3:Y:S04]  /*0710*/  LDG.E R19, desc[UR8][R6.64+0x10] ;  /* 0x0000100806137981 */ /* 0x000ee8000c1e1900 */
[----:B---3--:R2:W-:Y:S04]  /*0720*/  STG.E desc[UR8][R4.64+0x10], R19 ;  /* 0x0000101304007986 */ /* 0x0085e8000c101908 */
[----:B-1----:R-:W3:Y:S04]  /*0730*/  LDG.E R9, desc[UR8][R6.64+0x14] ;  /* 0x0000140806097981 */ /* 0x002ee8000c1e1900 */
[----:B---3--:R2:W-:Y:S04]  /*0740*/  STG.E desc[UR8][R4.64+0x14], R9 ;  /* 0x0000140904007986 */ /* 0x0085e8000c101908 */
[----:B------:R-:W3:Y:S01]  /*0750*/  LDG.E R21, desc[UR8][R6.64+0x18] ;  /* 0x0000180806157981 */ /* 0x000ee2000c1e1900 */
[----:B------:R-:W-:-:S03]  /*0760*/  FADD R2, R2, |R11| ;  /* 0x4000000b02027221 */ /* 0x000fc60000000000 */
[----:B---3--:R2:W-:Y:S04]  /*0770*/  STG.E desc[UR8][R4.64+0x18], R21 ;  /* 0x0000181504007986 */ /* 0x0085e8000c101908 */
[----:B------:R-:W3:Y:S01]  /*0780*/  LDG.E R23, desc[UR8][R6.64+0x1c] ;  /* 0x00001c0806177981 */ /* 0x000ee2000c1e1900 */
[----:B------:R-:W-:Y:S01]  /*0790*/  FADD R2, R2, |R13| ;  /* 0x4000000d02027221 */ /* 0x000fe20000000000 */
[----:B------:R-:W-:-:S03]  /*07a0*/  UIADD3 UR4, UPT, UPT, UR4, 0x8, URZ ;  /* 0x0000000804047890 */ /* 0x000fc6000fffe0ff */
[----:B------:R-:W-:-:S04]  /*07b0*/  FADD R2, R2, |R15| ;  /* 0x4000000f02027221 */ /* 0x000fc80000000000 */
[----:B------:R-:W-:-:S04]  /*07c0*/  FADD R2, R2, |R17| ;  /* 0x4000001102027221 */ /* 0x000fc80000000000 */
[----:B------:R-:W-:-:S04]  /*07d0*/  FADD R2, R2, |R19| ;  /* 0x4000001302027221 */ /* 0x000fc80000000000 */
[----:B------:R-:W-:-:S04]  /*07e0*/  FADD R2, R2, |R9| ;  /* 0x4000000902027221 */ /* 0x000fc80000000000 */
[----:B------:R-:W-:Y:S01]  /*07f0*/  FADD R2, R2, |R21| ;  /* 0x4000001502027221 */ /* 0x000fe20000000000 */
[----:B---3--:R2:W-:Y:S03]  /*0800*/  STG.E desc[UR8][R4.64+0x1c], R23 ;  /* 0x00001c1704007986 */ /* 0x0085e6000c101908 */
[----:B------:R-:W-:-:S07]  /*0810*/  FADD R2, R2, |R23| ;  /* 0x4000001702027221 */ /* 0x000fce0000000000 */
.L_x_18:
[----:B------:R-:W-:Y:S05]  /*0820*/  BRA.U !UP1, `(.L_x_17) ;  /* 0x0000000109e07547 */ /* 0x000fea000b800000 */
[----:B------:R-:W-:Y:S02]  /*0830*/  UISETP.GE.U32.AND UP0, UPT, UR6, 0x4, UPT ;  /* 0x000000040600788c */ /* 0x000fe4000bf06070 */
[----:B------:R-:W-:-:S04]  /*0840*/  ULOP3.LUT UR5, UR7, 0x3, URZ, 0xc0, !UPT ;  /* 0x0000000307057892 */ /* 0x000fc8000f8ec0ff */
[----:B------:R-:W-:-:S03]  /*0850*/  UISETP.NE.AND UP1, UPT, UR5, URZ, UPT ;  /* 0x000000ff0500728c */ /* 0x000fc6000bf25270 */
[----:B------:R-:W-:Y:S08]  /*0860*/  BRA.U !UP0, `(.L_x_19) ;  /* 0x0000000108707547 */ /* 0x000ff0000b800000 */
[----:B--2---:R-:W2:Y:S01]  /*0870*/  LDC.64 R4, c[0x0][0x388] ;  /* 0x0000e200ff047b82 */ /* 0x004ea20000000a00 */
[----:B-1----:R-:W-:Y:S01]  /*0880*/  IADD3 R9, PT, PT, R3, UR4, RZ ;  /* 0x0000000403097c10 */ /* 0x002fe2000fffe0ff */
[----:B------:R-:W1:Y:S06]  /*0890*/  LDCU.64 UR10, c[0x0][0x388] ;  /* 0x00007100ff0a77ac */ /* 0x000e6c0008000a00 */
[----:B------:R-:W3:Y:S01]  /*08a0*/  LDC.64 R6, c[0x0][0x390] ;  /* 0x0000e400ff067b82 */ /* 0x000ee20000000a00 */
[----:B--2---:R-:W-:-:S05]  /*08b0*/  IMAD.WIDE.U32 R4, R9, 0x4, R4 ;  /* 0x0000000409047825 */ /* 0x004fca00078e0004 */
[----:B0-----:R-:W2:Y:S01]  /*08c0*/  LDG.E R11, desc[UR8][R4.64] ;  /* 0x00000008040b7981 */ /* 0x001ea2000c1e1900 */
[----:B------:R-:W-:Y:S01]  /*08d0*/  IADD3 R8, P0, PT, R3, UR4, RZ ;  /* 0x0000000403087c10 */ /* 0x000fe2000ff1e0ff */
[----:B---3--:R-:W-:-:S03]  /*08e0*/  IMAD.WIDE.U32 R6, R9, 0x4, R6 ;  /* 0x0000000409067825 */ /* 0x008fc600078e0006 */
[----:B------:R-:W-:Y:S01]  /*08f0*/  IADD3.X R13, PT, PT, RZ, RZ, RZ, P0, !PT ;  /* 0x000000ffff0d7210 */ /* 0x000fe200007fe4ff */
[----:B------:R-:W-:-:S03]  /*0900*/  IMAD.SHL.U32 R12, R8, 0x4, RZ ;  /* 0x00000004080c7824 */ /* 0x000fc600078e00ff */
        /* <DEDUP_REMOVED lines=9> */
[----:B------:R-:W2:Y:S04]  /*09a0*/  LDG.E R15, desc[UR8][R8.64+0x8] ;  /* 0x00000808080f7981 */ /* 0x000ea8000c1e1900 */
[----:B--2---:R3:W-:Y:S04]  /*09b0*/  STG.E desc[UR8][R4.64+0x8], R15 ;  /* 0x0000080f04007986 */ /* 0x0047e8000c101908 */
[----:B------:R-:W2:Y:S01]  /*09c0*/  LDG.E R17, desc[UR8][R8.64+0xc] ;  /* 0x00000c0808117981 */ /* 0x000ea2000c1e1900 */
[----:B------:R-:W-:Y:S01]  /*09d0*/  FADD R2, R2, |R11| ;  /* 0x4000000b02027221 */ /* 0x000fe20000000000 */
[----:B------:R-:W-:-:S03]  /*09e0*/  UIADD3 UR4, UPT, UPT, UR4, 0x4, URZ ;  /* 0x0000000404047890 */ /* 0x000fc6000fffe0ff */
[----:B------:R-:W-:-:S04]  /*09f0*/  FADD R2, R2, |R13| ;  /* 0x4000000d02027221 */ /* 0x000fc80000000000 */
[----:B------:R-:W-:Y:S01]  /*0a00*/  FADD R2, R2, |R15| ;  /* 0x4000000f02027221 */ /* 0x000fe20000000000 */
[----:B--2---:R3:W-:Y:S03]  /*0a10*/  STG.E desc[UR8][R4.64+0xc], R17 ;  /* 0x00000c1104007986 */ /* 0x0047e6000c101908 */
[----:B------:R-:W-:-:S07]  /*0a20*/  FADD R2, R2, |R17| ;  /* 0x4000001102027221 */ /* 0x000fce0000000000 */
.L_x_19:
[----:B------:R-:W-:Y:S05]  /*0a30*/  BRA.U !UP1, `(.L_x_17) ;  /* 0x00000001095c7547 */ /* 0x000fea000b800000 */
[----:B--23--:R-:W2:Y:S01]  /*0a40*/  LDC.64 R4, c[0x0][0x390] ;  /* 0x0000e400ff047b82 */ /* 0x00cea20000000a00 */
[----:B-1----:R-:W-:Y:S01]  /*0a50*/  IADD3 R9, PT, PT, R3, UR4, RZ ;  /* 0x0000000403097c10 */ /* 0x002fe2000fffe0ff */
[----:B------:R-:W-:-:S06]  /*0a60*/  UIADD3 UR5, UPT, UPT, -UR5, URZ, URZ ;  /* 0x000000ff05057290 */ /* 0x000fcc000fffe1ff */
[----:B------:R-:W1:Y:S01]  /*0a70*/  LDC.64 R6, c[0x0][0x388] ;  /* 0x0000e200ff067b82 */ /* 0x000e620000000a00 */
[----:B--2---:R-:W-:-:S03]  /*0a80*/  IMAD.WIDE.U32 R4, R9, 0x4, R4 ;  /* 0x0000000409047825 */ /* 0x004fc600078e0004 */
[----:B------:R-:W-:Y:S02]  /*0a90*/  MOV R8, R4 ;  /* 0x0000000400087202 */ /* 0x000fe40000000f00 */
[----:B------:R-:W-:Y:S01]  /*0aa0*/  MOV R11, R5 ;  /* 0x00000005000b7202 */ /* 0x000fe20000000f00 */
[----:B-1----:R-:W-:-:S05]  /*0ab0*/  IMAD.WIDE.U32 R6, R9, 0x4, R6 ;  /* 0x0000000409067825 */ /* 0x002fca00078e0006 */
[----:B------:R-:W-:-:S07]  /*0ac0*/  MOV R9, R7 ;  /* 0x0000000700097202 */ /* 0x000fce0000000f00 */
.L_x_20:
[----:B----4-:R-:W-:Y:S01]  /*0ad0*/  MOV R4, R6 ;  /* 0x0000000600047202 */ /* 0x010fe20000000f00 */
[----:B------:R-:W-:-:S05]  /*0ae0*/  IMAD.MOV.U32 R5, RZ, RZ, R9 ;  /* 0x000000ffff057224 */ /* 0x000fca00078e0009 */
[----:B0-----:R0:W2:Y:S01]  /*0af0*/  LDG.E R7, desc[UR8][R4.64] ;  /* 0x0000000804077981 */ /* 0x0010a2000c1e1900 */
[----:B------:R-:W-:Y:S01]  /*0b00*/  UIADD3 UR5, UPT, UPT, UR5, 0x1, URZ ;  /* 0x0000000105057890 */ /* 0x000fe2000fffe0ff */
[----:B------:R-:W-:-:S03]  /*0b10*/  IADD3 R6, P1, PT, R6, 0x4, RZ ;  /* 0x0000000406067810 */ /* 0x000fc60007f3e0ff */
[----:B------:R-:W-:Y:S01]  /*0b20*/  UISETP.NE.AND UP0, UPT, UR5, URZ, UPT ;  /* 0x000000ff0500728c */ /* 0x000fe2000bf05270 */
[----:B------:R-:W-:Y:S02]  /*0b30*/  IADD3.X R9, PT, PT, RZ, R9, RZ, P1, !PT ;  /* 0x00000009ff097210 */ /* 0x000fe40000ffe4ff */
[----:B0-----:R-:W-:Y:S02]  /*0b40*/  MOV R4, R8 ;  /* 0x0000000800047202 */ /* 0x001fe40000000f00 */
[----:B------:R-:W-:Y:S02]  /*0b50*/  MOV R5, R11 ;  /* 0x0000000b00057202 */ /* 0x000fe40000000f00 */
[----:B------:R-:W-:-:S04]  /*0b60*/  IADD3 R8, P0, PT, R8, 0x4, RZ ;  /* 0x0000000408087810 */ /* 0x000fc80007f1e0ff */
[----:B------:R-:W-:Y:S01]  /*0b70*/  IADD3.X R11, PT, PT, RZ, R11, RZ, P0, !PT ;  /* 0x0000000bff0b7210 */ /* 0x000fe200007fe4ff */
[----:B--2---:R4:W-:Y:S01]  /*0b80*/  STG.E desc[UR8][R4.64], R7 ;  /* 0x0000000704007986 */ /* 0x0049e2000c101908 */
[----:B------:R-:W-:Y:S01]  /*0b90*/  FADD R2, |R7|, R2 ;  /* 0x0000000207027221 */ /* 0x000fe20000000200 */
[----:B------:R-:W-:Y:S06]  /*0ba0*/  BRA.U UP0, `(.L_x_20) ;  /* 0xfffffffd00c87547 */ /* 0x000fec000b83ffff */
.L_x_17:
[----:B--234-:R-:W2:Y:S01]  /*0bb0*/  LDC.64 R4, c[0x0][0x390] ;  /* 0x0000e400ff047b82 */ /* 0x01cea20000000a00 */
[----:B------:R-:W-:Y:S01]  /*0bc0*/  IADD3 R3, PT, PT, R0, R3, RZ ;  /* 0x0000000300037210 */ /* 0x000fe20007ffe0ff */
[----:B-1----:R-:W-:-:S04]  /*0bd0*/  FADD R7, R2, 2000 ;  /* 0x44fa000002077421 */ /* 0x002fc80000000000 */
[----:B--2---:R-:W-:-:S05]  /*0be0*/  IMAD.WIDE.U32 R2, R3, 0x4, R4 ;  /* 0x0000000403027825 */ /* 0x004fca00078e0004 */
[----:B0-----:R-:W-:Y:S01]  /*0bf0*/  STG.E desc[UR8][R2.64], R7 ;  /* 0x0000000702007986 */ /* 0x001fe2000c101908 */
[----:B------:R-:W-:Y:S05]  /*0c00*/  EXIT ;  /* 0x000000000000794d */ /* 0x000fea0003800000 */
.L_x_21:
        /* <DEDUP_REMOVED lines=15> */
.L_x_63:


//--------------------- .text._Z4Dom1iPf          --------------------------
	.section	.text._Z4Dom1iPf,"ax",@progbits
	.align	128
        .global         _Z4Dom1iPf
        .type           _Z4Dom1iPf,@function
        .size           _Z4Dom1iPf,(.L_x_64 - _Z4Dom1iPf)
        .other          _Z4Dom1iPf,@"STO_CUDA_ENTRY STV_DEFAULT"
_Z4Dom1iPf:
.text._Z4Dom1iPf:
        /* <DEDUP_REMOVED lines=15> */
[----:B------:R-:W1:Y:S01]  /*00f0*/  LDC.64 R4, c[0x0][0x388] ;  /* 0x0000e200ff047b82 */ /* 0x000e620000000a00 */
[----:B------:R-:W-:Y:S01]  /*0100*/  ULOP3.LUT UR4, UR7, 0x7ffffff0, URZ, 0xc0, !UPT ;  /* 0x7ffffff007047892 */ /* 0x000fe2000f8ec0ff */
[----:B------:R-:W-:-:S03]  /*0110*/  MOV R2, RZ ;  /* 0x000000ff00027202 */ /* 0x000fc60000000f00 */
[----:B------:R-:W-:Y:S01]  /*0120*/  UIADD3 UR6, UPT, UPT, -UR4, URZ, URZ ;  /* 0x000000ff04067290 */ /* 0x000fe2000fffe1ff */
[----:B-1----:R-:W-:-:S03]  /*0130*/  IMAD.WIDE.U32 R4, R3, 0x4, R4 ;  /* 0x0000000403047825 */ /* 0x002fc600078e0004 */
[----:B------:R-:W-:-:S04]  /*0140*/  IADD3 R4, P0, PT, R4, 0x20, RZ ;  /* 0x0000002004047810 */ /* 0x000fc80007f1e0ff */
[----:B------:R-:W-:-:S09]  /*0150*/  IADD3.X R5, PT, PT, RZ, R5, RZ, P0, !PT ;  /* 0x00000005ff057210 */ /* 0x000fd200007fe4ff */
.L_x_23:
[----:B0-----:R-:W2:Y:S04]  /*0160*/  LDG.E R13, desc[UR8][R4.64+-0x20] ;  /* 0xffffe008040d7981 */ /* 0x001ea8000c1e1900 */
[----:B------:R-:W3:Y:S04]  /*0170*/  LDG.E R14, desc[UR8][R4.64+-0x1c] ;  /* 0xffffe408040e7981 */ /* 0x000ee8000c1e1900 */
[----:B------:R-:W4:Y:S04]  /*0180*/  LDG.E R16, desc[UR8][R4.64+-0x18] ;  /* 0xffffe80804107981 */ /* 0x000f28000c1e1900 */
[----:B------:R-:W5:Y:S04]  /*0190*/  LDG.E R18, desc[UR8][R4.64+-0x14] ;  /* 0xffffec0804127981 */ /* 0x000f68000c1e1900 */
        /* <DEDUP_REMOVED lines=11> */
[----:B------:R0:W5:Y:S01]  /*0250*/  LDG.E R6, desc[UR8][R4.64+0x1c] ;  /* 0x00001c0804067981 */ /* 0x000162000c1e1900 */
[----:B------:R-:W-:-:S04]  /*0260*/  UIADD3 UR6, UPT, UPT, UR6, 0x10, URZ ;  /* 0x0000001006067890 */ /* 0x000fc8000fffe0ff */
[----:B------:R-:W-:Y:S01]  /*0270*/  UISETP.NE.AND UP0, UPT, UR6, URZ, UPT ;  /* 0x000000ff0600728c */ /* 0x000fe2000bf05270 */
[----:B0-----:R-:W-:-:S04]  /*0280*/  IADD3 R4, P0, PT, R4, 0x40, RZ ;  /* 0x0000004004047810 */ /* 0x001fc80007f1e0ff */
[----:B------:R-:W-:Y:S01]  /*0290*/  IADD3.X R5, PT, PT, RZ, R5, RZ, P0, !PT ;  /* 0x00000005ff057210 */ /* 0x000fe200007fe4ff */
[----:B--2---:R-:W-:-:S04]  /*02a0*/  FADD R13, |R13|, R2 ;  /* 0x000000020d0d7221 */ /* 0x004fc80000000200 */
[----:B---3--:R-:W-:-:S04]  /*02b0*/  FADD R13, R13, |R14| ;  /* 0x4000000e0d0d7221 */ /* 0x008fc80000000000 */
[----:B----4-:R-:W-:-:S04]  /*02c0*/  FADD R13, R13, |R16| ;  /* 0x400000100d0d7221 */ /* 0x010fc80000000000 */
[----:B-----5:R-:W-:-:S04]  /*02d0*/  FADD R13, R13, |R18| ;  /* 0x400000120d0d7221 */ /* 0x020fc80000000000 */
[----:B------:R-:W-:-:S04]  /*02e0*/  FADD R13, R13, |R20| ;  /* 0x400000140d0d7221 */ /* 0x000fc80000000000 */
        /* <DEDUP_REMOVED lines=10> */
[----:B------:R-:W-:Y:S01]  /*0390*/  FADD R2, R7, |R6| ;  /* 0x4000000607027221 */ /* 0x000fe20000000000 */
[----:B------:R-:W-:Y:S06]  /*03a0*/  BRA.U UP0, `(.L_x_23) ;  /* 0xfffffffd006c7547 */ /* 0x000fec000b83ffff */
.L_x_22:
[----:B------:R-:W-:-:S09]  /*03b0*/  UISETP.NE.AND UP0, UPT, UR5, URZ, UPT ;  /* 0x000000ff0500728c */ /* 0x000fd2000bf05270 */
[----:B------:R-:W-:Y:S05]  /*03c0*/  BRA.U !UP0, `(.L_x_24) ;  /* 0x0000000508047547 */ /* 0x000fea000b800000 */
[----:B------:R-:W-:Y:S02]  /*03d0*/  UISETP.GE.U32.AND UP0, UPT, UR5, 0x8, UPT ;  /* 0x000000080500788c */ /* 0x000fe4000bf06070 */
[----:B------:R-:W-:-:S04]  /*03e0*/  ULOP3.LUT UR6, UR7, 0x7, URZ, 0xc0, !UPT ;  /* 0x0000000707067892 */ /* 0x000fc8000f8ec0ff */
[----:B------:R-:W-:-:S03]  /*03f0*/  UISETP.NE.AND UP1, UPT, UR6, URZ, UPT ;  /* 0x000000ff0600728c */ /* 0x000fc6000bf25270 */
[----:B------:R-:W-:Y:S08]  /*0400*/  BRA.U !UP0, `(.L_x_25) ;  /* 0x0000000108647547 */ /* 0x000ff0000b800000 */
[----:B------:R-:W1:Y:S01]  /*0410*/  LDC.64 R6, c[0x0][0x388] ;  /* 0x0000e200ff067b82 */ /* 0x000e620000000a00 */
[----:B------:R-:W2:Y:S01]  /*0420*/  LDCU.64 UR10, c[0x0][0x388] ;  /* 0x00007100ff0a77ac */ /* 0x000ea20008000a00 */
[C---:B------:R-:W-:Y:S02]  /*0430*/  IADD3 R5, PT, PT, R3.reuse, UR4, RZ ;  /* 0x0000000403057c10 */ /* 0x040fe4000fffe0ff */
[----:B------:R-:W-:-:S04]  /*0440*/  IADD3 R8, P0, PT, R3, UR4, RZ ;  /* 0x0000000403087c10 */ /* 0x000fc8000ff1e0ff */
[----:B------:R-:W-:Y:S02]  /*0450*/  IADD3.X R9, PT, PT, RZ, RZ, RZ, P0, !PT ;  /* 0x000000ffff097210 */ /* 0x000fe400007fe4ff */
[----:B--2---:R-:W-:Y:S01]  /*0460*/  LEA R4, P0, R8, UR10, 0x2 ;  /* 0x0000000a08047c11 */ /* 0x004fe2000f8010ff */
[----:B-1----:R-:W-:-:S03]  /*0470*/  IMAD.WIDE.U32 R6, R5, 0x4, R6 ;  /* 0x0000000405067825 */ /* 0x002fc600078e0006 */
[----:B------:R-:W-:-:S03]  /*0480*/  LEA.HI.X R5, R8, UR11, R9, 0x2, P0 ;  /* 0x0000000b08057c11 */ /* 0x000fc600080f1409 */
[----:B0-----:R-:W2:Y:S04]  /*0490*/  LDG.E R7, desc[UR8][R6.64] ;  /* 0x0000000806077981 */ /* 0x001ea8000c1e1900 */
[----:B------:R-:W3:Y:S04]  /*04a0*/  LDG.E R9, desc[UR8][R4.64+0x4] ;  /* 0x0000040804097981 */ /* 0x000ee8000c1e1900 */
[----:B------:R-:W4:Y:S04]  /*04b0*/  LDG.E R11, desc[UR8][R4.64+0x8] ;  /* 0x00000808040b7981 */ /* 0x000f28000c1e1900 */
[----:B------:R-:W5:Y:S04]  /*04c0*/  LDG.E R13, desc[UR8][R4.64+0xc] ;  /* 0x00000c08040d7981 */ /* 0x000f68000c1e1900 */
[----:B------:R-:W5:Y:S04]  /*04d0*/  LDG.E R15, desc[UR8][R4.64+0x10] ;  /* 0x00001008040f7981 */ /* 0x000f68000c1e1900 */
[----:B------:R-:W5:Y:S04]  /*04e0*/  LDG.E R17, desc[UR8][R4.64+0x14] ;  /* 0x0000140804117981 */ /* 0x000f68000c1e1900 */
[----:B------:R-:W5:Y:S04]  /*04f0*/  LDG.E R19, desc[UR8][R4.64+0x18] ;  /* 0x0000180804137981 */ /* 0x000f68000c1e1900 */
[----:B------:R-:W5:Y:S01]  /*0500*/  LDG.E R21, desc[UR8][R4.64+0x1c] ;  /* 0x00001c0804157981 */ /* 0x000f62000c1e1900 */
[----:B------:R-:W-:Y:S01]  /*0510*/  UIADD3 UR4, UPT, UPT, UR4, 0x8, URZ ;  /* 0x0000000804047890 */ /* 0x000fe2000fffe0ff */
[----:B--2---:R-:W-:-:S04]  /*0520*/  FADD R2, R2, |R7| ;  /* 0x4000000702027221 */ /* 0x004fc80000000000 */
[----:B---3--:R-:W-:-:S04]  /*0530*/  FADD R2, R2, |R9| ;  /* 0x4000000902027221 */ /* 0x008fc80000000000 */
[----:B----4-:R-:W-:-:S04]  /*0540*/  FADD R2, R2, |R11| ;  /* 0x4000000b02027221 */ /* 0x010fc80000000000 */
[----:B-----5:R-:W-:-:S04]  /*0550*/  FADD R2, R2, |R13| ;  /* 0x4000000d02027221 */ /* 0x020fc80000000000 */
[----:B------:R-:W-:-:S04]  /*0560*/  FADD R2, R2, |R15| ;  /* 0x4000000f02027221 */ /* 0x000fc80000000000 */
[----:B------:R-:W-:-:S04]  /*0570*/  FADD R2, R2, |R17| ;  /* 0x4000001102027221 */ /* 0x000fc80000000000 */
[----:B------:R-:W-:-:S04]  /*0580*/  FADD R2, R2, |R19| ;  /* 0x4000001302027221 */ /* 0x000fc80000000000 */
[----:B------:R-:W-:-:S07]  /*0590*/  FADD R2, R2, |R21| ;  /* 0x4000001502027221 */ /* 0x000fce0000000000 */
.L_x_25:
        /* <DEDUP_REMOVED lines=16> */
[----:B------:R-:W5:Y:S01]  /*06a0*/  LDG.E R13, desc[UR8][R6.64+0xc] ;  /* 0x00000c08060d7981 */ /* 0x000f62000c1e1900 */
[----:B------:R-:W-:Y:S01]  /*06b0*/  UIADD3 UR4, UPT, UPT, UR4, 0x4, URZ ;  /* 0x0000000404047890 */ /* 0x000fe2000fffe0ff */
[----:B--2---:R-:W-:-:S04]  /*06c0*/  FADD R2, R2, |R5| ;  /* 0x4000000502027221 */ /* 0x004fc80000000000 */
[----:B---3--:R-:W-:-:S04]  /*06d0*/  FADD R2, R2, |R9| ;  /* 0x4000000902027221 */ /* 0x008fc80000000000 */
[----:B----4-:R-:W-:-:S04]  /*06e0*/  FADD R2, R2, |R11| ;  /* 0x4000000b02027221 */ /* 0x010fc80000000000 */
[----:B-----5:R-:W-:-:S07]  /*06f0*/  FADD R2, R2, |R13| ;  /* 0x4000000d02027221 */ /* 0x020fce0000000000 */
.L_x_26:
[----:B------:R-:W-:Y:S05]  /*0700*/  BRA.U !UP1, `(.L_x_24) ;  /* 0x0000000109347547 */ /* 0x000fea000b800000 */
[----:B------:R-:W1:Y:S01]  /*0710*/  LDC.64 R4, c[0x0][0x388] ;  /* 0x0000e200ff047b82 */ /* 0x000e620000000a00 */
[----:B------:R-:W-:Y:S01]  /*0720*/  IADD3 R7, PT, PT, R3, UR4, RZ ;  /* 0x0000000403077c10 */ /* 0x000fe2000fffe0ff */
[----:B------:R-:W-:-:S04]  /*0730*/  UIADD3 UR5, UPT, UPT, -UR5, URZ, URZ ;  /* 0x000000ff05057290 */ /* 0x000fc8000fffe1ff */
[----:B-1----:R-:W-:-:S05]  /*0740*/  IMAD.WIDE.U32 R4, R7, 0x4, R4 ;  /* 0x0000000407047825 */ /* 0x002fca00078e0004 */
[----:B------:R-:W-:-:S07]  /*0750*/  MOV R7, R5 ;  /* 0x0000000500077202 */ /* 0x000fce0000000f00 */
.L_x_27:
[----:B------:R-:W-:-:S06]  /*0760*/  MOV R5, R7 ;  /* 0x0000000700057202 */ /* 0x000fcc0000000f00 */
[----:B0-----:R0:W2:Y:S01]  /*0770*/  LDG.E R5, desc[UR8][R4.64] ;  /* 0x0000000804057981 */ /* 0x0010a2000c1e1900 */
[----:B------:R-:W-:-:S04]  /*0780*/  UIADD3 UR5, UPT, UPT, UR5, 0x1, URZ ;  /* 0x0000000105057890 */ /* 0x000fc8000fffe0ff */
[----:B------:R-:W-:Y:S01]  /*0790*/  UISETP.NE.AND UP0, UPT, UR5, URZ, UPT ;  /* 0x000000ff0500728c */ /* 0x000fe2000bf05270 */
[----:B0-----:R-:W-:-:S04]  /*07a0*/  IADD3 R4, P0, PT, R4, 0x4, RZ ;  /* 0x0000000404047810 */ /* 0x001fc80007f1e0ff */
[----:B------:R-:W-:Y:S01]  /*07b0*/  IADD3.X R7, PT, PT, RZ, R7, RZ, P0, !PT ;  /* 0x00000007ff077210 */ /* 0x000fe200007fe4ff */
[----:B--2---:R-:W-:-:S03]  /*07c0*/  FADD R2, |R5|, R2 ;  /* 0x0000000205027221 */ /* 0x004fc60000000200 */
[----:B------:R-:W-:Y:S05]  /*07d0*/  BRA.U UP0, `(.L_x_27) ;  /* 0xfffffffd00e07547 */ /* 0x000fea000b83ffff */
.L_x_24:
[----:B------:R-:W1:Y:S01]  /*07e0*/  LDC.64 R4, c[0x0][0x388] ;  /* 0x0000e200ff047b82 */ /* 0x000e620000000a00 */
[----:B------:R-:W-:Y:S01]  /*07f0*/  IADD3 R3, PT, PT, R0, R3, RZ ;  /* 0x0000000300037210 */ /* 0x000fe20007ffe0ff */
[----:B------:R-:W-:-:S04]  /*0800*/  FADD R7, R2, 2000 ;  /* 0x44fa000002077421 */ /* 0x000fc80000000000 */
[----:B-1----:R-:W-:-:S05]  /*0810*/  IMAD.WIDE.U32 R2, R3, 0x4, R4 ;  /* 0x0000000403027825 */ /* 0x002fca00078e0004 */
[----:B0-----:R-:W-:Y:S01]  /*0820*/  STG.E desc[UR8][R2.64], R7 ;  /* 0x0000000702007986 */ /* 0x001fe2000c101908 */
[----:B------:R-:W-:Y:S05]  /*0830*/  EXIT ;  /* 0x000000000000794d */ /* 0x000fea0003800000 */
.L_x_28:
        /* <DEDUP_REMOVED lines=12> */
.L_x_64:


//--------------------- .text._Z3DOTiiiiiPfS_S_   --------------------------
	.section	.text._Z3DOTiiiiiPfS_S_,"ax",@progbits
	.align	128
        .global         _Z3DOTiiiiiPfS_S_
        .type           _Z3DOTiiiiiPfS_S_,@function
        .size           _Z3DOTiiiiiPfS_S_,(.L_x_65 - _Z3DOTiiiiiPfS_S_)
        .other          _Z3DOTiiiiiPfS_S_,@"STO_CUDA_ENTRY STV_DEFAULT"
_Z3DOTiiiiiPfS_S_:
.text._Z3DOTiiiiiPfS_S_:
[----:B------:R-:W-:Y:S01]  /*0000*/  LDC R1, c[0x0][0x37c] ;  /* 0x0000df00ff017b82 */ /* 0x000fe20000000800 */
[----:B------:R-:W0:Y:S01]  /*0010*/  S2R R5, SR_TID.Y ;  /* 0x0000000000057919 */ /* 0x000e220000002200 */
[----:B------:R-:W1:Y:S06]  /*0020*/  LDCU UR4, c[0x0][0x360] ;  /* 0x00006c00ff0477ac */ /* 0x000e6c0008000800 */
[----:B------:R-:W2:Y:S01]  /*0030*/  LDC R2, c[0x0][0x388] ;  /* 0x0000e200ff027b82 */ /* 0x000ea20000000800 */
[----:B------:R-:W0:Y:S01]  /*0040*/  S2R R0, SR_CTAID.Y ;  /* 0x0000000000007919 */ /* 0x000e220000002600 */
[----:B------:R-:W0:Y:S01]  /*0050*/  LDCU UR5, c[0x0][0x364] ;  /* 0x00006c80ff0577ac */ /* 0x000e220008000800 */
[----:B------:R-:W1:Y:S05]  /*0060*/  S2R R4, SR_TID.X ;  /* 0x0000000000047919 */ /* 0x000e6a0000002100 */
[----:B------:R-:W3:Y:S01]  /*0070*/  LDC R3, c[0x0][0x390] ;  /* 0x0000e400ff037b82 */ /* 0x000ee20000000800 */
[----:B------:R-:W1:Y:S01]  /*0080*/  S2R R7, SR_CTAID.X ;  /* 0x0000000000077919 */ /* 0x000e620000002500 */
[----:B0-----:R-:W-:-:S05]  /*0090*/  IMAD R5, R0, UR5, R5 ;  /* 0x0000000500057c24 */ /* 0x001fca000f8e0205 */
[----:B--2---:R-:W-:Y:S01]  /*00a0*/  ISETP.GE.U32.AND P0, PT, R5, R2, PT ;  /* 0x000000020500720c */ /* 0x004fe20003f06070 */
[----:B-1----:R-:W-:-:S05]  /*00b0*/  IMAD R4, R7, UR4, R4 ;  /* 0x0000000407047c24 */ /* 0x002fca000f8e0204 */
[----:B---3--:R-:W-:-:S13]  /*00c0*/  ISETP.GE.U32.OR P0, PT, R4, R3, P0 ;  /* 0x000000030400720c */ /* 0x008fda0000706470 */
[----:B------:R-:W-:Y:S05]  /*00d0*/  @P0 EXIT ;  /* 0x000000000000094d */ /* 0x000fea0003800000 */
[----:B------:R-:W0:Y:S01]  /*00e0*/  LDC R6, c[0x0][0x38c] ;  /* 0x0000e300ff067b82 */ /* 0x000e220000000800 */
[----:B------:R-:W1:Y:S01]  /*00f0*/  LDCU.64 UR4, c[0x0][0x358] ;  /* 0x00006b00ff0477ac */ /* 0x000e620008000a00 */
[----:B------:R-:W-:Y:S01]  /*0100*/  HFMA2 R25, -RZ, RZ, 0, 0 ;  /* 0x00000000ff197431 */ /* 0x000fe200000001ff */
[----:B0-----:R-:W-:-:S13]  /*0110*/  ISETP.GE.AND P0, PT, R6, 0x1, PT ;  /* 0x000000010600780c */ /* 0x001fda0003f06270 */
[----:B-1----:R-:W-:Y:S05]  /*0120*/  @!P0 BRA `(.L_x_29) ;  /* 0x0000000c00388947 */ /* 0x002fea0003800000 */
[C---:B------:R-:W-:Y:S01]  /*0130*/  ISETP.GE.U32.AND P1, PT, R6.reuse, 0x8, PT ;  /* 0x000000080600780c */ /* 0x040fe20003f26070 */
[----:B------:R-:W-:Y:S01]  /*0140*/  IMAD.MOV.U32 R9, RZ, RZ, RZ ;  /* 0x000000ffff097224 */ /* 0x000fe200078e00ff */
[----:B------:R-:W-:Y:S02]  /*0150*/  LOP3.LUT R8, R6, 0x7, RZ, 0xc0, !PT ;  /* 0x0000000706087812 */ /* 0x000fe400078ec0ff */
[----:B------:R-:W-:Y:S02]  /*0160*/  MOV R25, RZ ;  /* 0x000000ff00197202 */ /* 0x000fe40000000f00 */
[----:B------:R-:W-:-:S07]  /*0170*/  ISETP.NE.AND P0, PT, R8, RZ, PT ;  /* 0x000000ff0800720c */ /* 0x000fce0003f05270 */
[----:B------:R-:W-:Y:S06]  /*0180*/  @!P1 BRA `(.L_x_30) ;  /* 0x0000000400949947 */ /* 0x000fec0003800000 */
[----:B------:R-:W0:Y:S01]  /*0190*/  LDC.64 R12, c[0x0][0x398] ;  /* 0x0000e600ff0c7b82 */ /* 0x000e220000000a00 */
[----:B------:R-:W1:Y:S01]  /*01a0*/  LDCU.64 UR6, c[0x0][0x380] ;  /* 0x00007000ff0677ac */ /* 0x000e620008000a00 */
[----:B------:R-:W-:Y:S01]  /*01b0*/  LOP3.LUT R9, R6, 0x7ffffff8, RZ, 0xc0, !PT ;  /* 0x7ffffff806097812 */ /* 0x000fe200078ec0ff */
[-C--:B------:R-:W-:Y:S01]  /*01c0*/  IMAD R10, R4, R6.reuse, 0x3 ;  /* 0x00000003040a7424 */ /* 0x080fe200078e0206 */
[----:B------:R-:W-:Y:S01]  /*01d0*/  MOV R25, RZ ;  /* 0x000000ff00197202 */ /* 0x000fe20000000f00 */
[----:B------:R-:W-:Y:S01]  /*01e0*/  IMAD R11, R5, R6, 0x3 ;  /* 0x00000003050b7424 */ /* 0x000fe200078e0206 */
[----:B------:R-:W-:Y:S01]  /*01f0*/  MOV R24, R4 ;  /* 0x0000000400187202 */ /* 0x000fe20000000f00 */
[----:B------:R-:W-:Y:S01]  /*0200*/  IMAD.MOV.U32 R7, RZ, RZ, R5 ;  /* 0x000000ffff077224 */ /* 0x000fe200078e0005 */
[----:B------:R-:W2:Y:S01]  /*0210*/  LDC.64 R14, c[0x0][0x3a0] ;  /* 0x0000e800ff0e7b82 */ /* 0x000ea20000000a00 */
[----:B------:R-:W-:Y:S02]  /*0220*/  IADD3 R0, PT, PT, -R9, RZ, RZ ;  /* 0x000000ff09007210 */ /* 0x000fe40007ffe1ff */
[----:B-1----:R-:W-:-:S02]  /*0230*/  ISETP.NE.AND P1, PT, RZ, UR7, PT ;  /* 0x00000007ff007c0c */ /* 0x002fc4000bf25270 */
[----:B------:R-:W-:-:S13]  /*0240*/  ISETP.NE.AND P2, PT, RZ, UR6, PT ;  /* 0x00000006ff007c0c */ /* 0x000fda000bf45270 */
.L_x_31:
[----:B------:R-:W-:Y:S01]  /*0250*/  VIADD R16, R11, 0xfffffffd ;  /* 0xfffffffd0b107836 */ /* 0x000fe20000000000 */
[----:B------:R-:W-:-:S04]  /*0260*/  IADD3 R17, PT, PT, R10, -0x3, RZ ;  /* 0xfffffffd0a117810 */ /* 0x000fc80007ffe0ff */
[----:B------:R-:W-:Y:S02]  /*0270*/  SEL R19, R16, R7, !P2 ;  /* 0x0000000710137207 */ /* 0x000fe40005000000 */
[----:B------:R-:W-:-:S03]  /*0280*/  SEL R17, R24, R17, !P1 ;  /* 0x0000001118117207 */ /* 0x000fc60004800000 */
[----:B0-----:R-:W-:-:S04]  /*0290*/  IMAD.WIDE R18, R19, 0x4, R12 ;  /* 0x0000000413127825 */ /* 0x001fc800078e020c */
[----:B--2---:R-:W-:Y:S02]  /*02a0*/  IMAD.WIDE R16, R17, 0x4, R14 ;  /* 0x0000000411107825 */ /* 0x004fe400078e020e */
[----:B------:R-:W2:Y:S04]  /*02b0*/  LDG.E R18, desc[UR4][R18.64] ;  /* 0x0000000412127981 */ /* 0x000ea8000c1e1900 */
[----:B------:R0:W2:Y:S01]  /*02c0*/  LDG.E R16, desc[UR4][R16.64] ;  /* 0x0000000410107981 */ /* 0x0000a2000c1e1900 */
[----:B------:R-:W-:Y:S01]  /*02d0*/  IMAD.IADD R23, R7, 0x1, R2 ;  /* 0x0000000107177824 */ /* 0x000fe200078e0202 */
[C---:B------:R-:W-:Y:S01]  /*02e0*/  IADD3 R20, PT, PT, R11.reuse, -0x2, RZ ;  /* 0xfffffffe0b147810 */ /* 0x040fe20007ffe0ff */
[----:B------:R-:W-:Y:S01]  /*02f0*/  VIADD R26, R11, 0xffffffff ;  /* 0xffffffff0b1a7836 */ /* 0x000fe20000000000 */
[----:B------:R-:W-:-:S02]  /*0300*/  IADD3 R27, PT, PT, R10, -0x2, RZ ;  /* 0xfffffffe0a1b7810 */ /* 0x000fc40007ffe0ff */
[----:B------:R-:W-:Y:S02]  /*0310*/  SEL R21, R20, R23, !P2 ;  /* 0x0000001714157207 */ /* 0x000fe40005000000 */
[----:B------:R-:W-:Y:S02]  /*0320*/  IADD3 R23, PT, PT, R23, R2, RZ ;  /* 0x0000000217177210 */ /* 0x000fe40007ffe0ff */
[----:B------:R-:W-:Y:S01]  /*0330*/  IADD3 R22, PT, PT, R24, R3, RZ ;  /* 0x0000000318167210 */ /* 0x000fe20007ffe0ff */
[----:B------:R-:W-:Y:S01]  /*0340*/  IMAD.WIDE R20, R21, 0x4, R12 ;  /* 0x0000000415147825 */ /* 0x000fe200078e020c */
[----:B0-----:R-:W-:Y:S02]  /*0350*/  SEL R17, R26, R23, !P2 ;  /* 0x000000171a117207 */ /* 0x001fe40005000000 */
[C---:B------:R-:W-:Y:S01]  /*0360*/  SEL R19, R22.reuse, R27, !P1 ;  /* 0x0000001b16137207 */ /* 0x040fe20004800000 */
[----:B------:R-:W-:Y:S01]  /*0370*/  IMAD.IADD R22, R22, 0x1, R3 ;  /* 0x0000000116167824 */ /* 0x000fe200078e0203 */
[----:B------:R-:W-:Y:S01]  /*0380*/  IADD3 R27, PT, PT, R10, -0x1, RZ ;  /* 0xffffffff0a1b7810 */ /* 0x000fe20007ffe0ff */
[----:B------:R-:W3:Y:S03]  /*0390*/  LDG.E R29, desc[UR4][R20.64] ;  /* 0x00000004141d7981 */ /* 0x000ee6000c1e1900 */
[----:B------:R-:W-:-:S02]  /*03a0*/  SEL R27, R22, R27, !P1 ;  /* 0x0000001b161b7207 */ /* 0x000fc40004800000 */
[----:B------:R-:W-:-:S03]  /*03b0*/  IADD3 R28, PT, PT, R23, R2, RZ ;  /* 0x00000002171c7210 */ /* 0x000fc60007ffe0ff */
[----:B------:R-:W-:Y:S01]  /*03c0*/  IMAD.WIDE R26, R27, 0x4, R14 ;  /* 0x000000041b1a7825 */ /* 0x000fe200078e020e */
[----:B------:R-:W-:-:S05]  /*03d0*/  SEL R23, R11, R28, !P2 ;  /* 0x0000001c0b177207 */ /* 0x000fca0005000000 */
[----:B------:R-:W4:Y:S01]  /*03e0*/  LDG.E R27, desc[UR4][R26.64] ;  /* 0x000000041a1b7981 */ /* 0x000f22000c1e1900 */
[----:B--2---:R-:W-:Y:S01]  /*03f0*/  FFMA R25, R18, R16, R25 ;  /* 0x0000001012197223 */ /* 0x004fe20000000019 */
[----:B------:R-:W-:-:S04]  /*0400*/  IMAD.WIDE R16, R17, 0x4, R12 ;  /* 0x0000000411107825 */ /* 0x000fc800078e020c */
[----:B------:R-:W-:Y:S02]  /*0410*/  IMAD.WIDE R18, R19, 0x4, R14 ;  /* 0x0000000413127825 */ /* 0x000fe400078e020e */
[----:B------:R0:W4:Y:S04]  /*0420*/  LDG.E R16, desc[UR4][R16.64] ;  /* 0x0000000410107981 */ /* 0x000128000c1e1900 */
[----:B------:R1:W3:Y:S01]  /*0430*/  LDG.E R18, desc[UR4][R18.64] ;  /* 0x0000000412127981 */ /* 0x0002e2000c1e1900 */
[----:B0-----:R-:W-:-:S04]  /*0440*/  IADD3 R17, PT, PT, R22, R3, RZ ;  /* 0x0000000316117210 */ /* 0x001fc80007ffe0ff */
[----:B------:R-:W-:Y:S01]  /*0450*/  SEL R21, R17, R10, !P1 ;  /* 0x0000000a11157207 */ /* 0x000fe20004800000 */
[----:B------:R-:W-:-:S04]  /*0460*/  IMAD.WIDE R22, R23, 0x4, R12 ;  /* 0x0000000417167825 */ /* 0x000fc800078e020c */
[----:B------:R-:W-:Y:S02]  /*0470*/  IMAD.WIDE R20, R21, 0x4, R14 ;  /* 0x0000000415147825 */ /* 0x000fe400078e020e */
[----:B------:R0:W2:Y:S04]  /*0480*/  LDG.E R22, desc[UR4][R22.64] ;  /* 0x0000000416167981 */ /* 0x0000a8000c1e1900 */
[----:B------:R5:W2:Y:S01]  /*0490*/  LDG.E R21, desc[UR4][R20.64] ;  /* 0x0000000414157981 */ /* 0x000aa2000c1e1900 */
[----:B-1----:R-:W-:Y:S01]  /*04a0*/  IADD3 R19, PT, PT, R28, R2, RZ ;  /* 0x000000021c137210 */ /* 0x002fe20007ffe0ff */
[----:B------:R-:W-:-:S03]  /*04b0*/  IMAD.IADD R26, R17, 0x1, R3 ;  /* 0x00000001111a7824 */ /* 0x000fc600078e0203 */
[----:B0-----:R-:W-:Y:S01]  /*04c0*/  IADD3 R23, PT, PT, R19, R2, RZ ;  /* 0x0000000213177210 */ /* 0x001fe20007ffe0ff */
[----:B-----5:R-:W-:Y:S02]  /*04d0*/  IMAD.IADD R20, R26, 0x1, R3 ;  /* 0x000000011a147824 */ /* 0x020fe400078e0203 */
[----:B---3--:R-:W-:Y:S01]  /*04e0*/  FFMA R25, R29, R18, R25 ;  /* 0x000000121d197223 */ /* 0x008fe20000000019 */
[C---:B------:R-:W-:Y:S01]  /*04f0*/  VIADD R18, R11.reuse, 0x1 ;  /* 0x000000010b127836 */ /* 0x040fe20000000000 */
[----:B------:R-:W-:Y:S02]  /*0500*/  IADD3 R29, PT, PT, R10, 0x1, RZ ;  /* 0x000000010a1d7810 */ /* 0x000fe40007ffe0ff */
[----:B----4-:R-:W-:Y:S01]  /*0510*/  FFMA R25, R16, R27, R25 ;  /* 0x0000001b10197223 */ /* 0x010fe20000000019 */
[----:B------:R-:W-:Y:S02]  /*0520*/  IADD3 R16, PT, PT, R11, 0x2, RZ ;  /* 0x000000020b107810 */ /* 0x000fe40007ffe0ff */
[----:B------:R-:W-:-:S02]  /*0530*/  SEL R17, R18, R19, !P2 ;  /* 0x0000001312117207 */ /* 0x000fc40005000000 */
[----:B------:R-:W-:Y:S02]  /*0540*/  SEL R29, R26, R29, !P1 ;  /* 0x0000001d1a1d7207 */ /* 0x000fe40004800000 */
[----:B------:R-:W-:Y:S01]  /*0550*/  SEL R27, R16, R23, !P2 ;  /* 0x00000017101b7207 */ /* 0x000fe20005000000 */
[----:B------:R-:W-:-:S04]  /*0560*/  IMAD.WIDE R18, R17, 0x4, R12 ;  /* 0x0000000411127825 */ /* 0x000fc800078e020c */
[----:B------:R-:W-:Y:S01]  /*0570*/  IMAD.WIDE R16, R29, 0x4, R14 ;  /* 0x000000041d107825 */ /* 0x000fe200078e020e */
[----:B------:R-:W3:Y:S03]  /*0580*/  LDG.E R28, desc[UR4][R18.64] ;  /* 0x00000004121c7981 */ /* 0x000ee6000c1e1900 */
[----:B--2---:R-:W-:Y:S01]  /*0590*/  FFMA R25, R22, R21, R25 ;  /* 0x0000001516197223 */ /* 0x004fe20000000019 */
[----:B------:R-:W-:Y:S01]  /*05a0*/  IADD3 R21, PT, PT, R10, 0x2, RZ ;  /* 0x000000020a157810 */ /* 0x000fe20007ffe0ff */
[----:B------:R0:W3:Y:S03]  /*05b0*/  LDG.E R29, desc[UR4][R16.64] ;  /* 0x00000004101d7981 */ /* 0x0000e6000c1e1900 */
[----:B------:R-:W-:Y:S02]  /*05c0*/  SEL R22, R20, R21, !P1 ;  /* 0x0000001514167207 */ /* 0x000fe40004800000 */
[----:B------:R-:W-:Y:S01]  /*05d0*/  IADD3 R21, PT, PT, R23, R2, RZ ;  /* 0x0000000217157210 */ /* 0x000fe20007ffe0ff */
[----:B0-----:R-:W-:-:S05]  /*05e0*/  VIADD R16, R11, 0x3 ;  /* 0x000000030b107836 */ /* 0x001fca0000000000 */
[----:B------:R-:W-:Y:S01]  /*05f0*/  SEL R17, R16, R21, !P2 ;  /* 0x0000001510117207 */ /* 0x000fe20005000000 */
[--C-:B------:R-:W-:Y:S01]  /*0600*/  IMAD.WIDE R26, R27, 0x4, R12.reuse ;  /* 0x000000041b1a7825 */ /* 0x100fe200078e020c */
[----:B------:R-:W-:Y:S02]  /*0610*/  IADD3 R20, PT, PT, R20, R3, RZ ;  /* 0x0000000314147210 */ /* 0x000fe40007ffe0ff */
[----:B------:R-:W-:Y:S01]  /*0620*/  IADD3 R19, PT, PT, R10, 0x3, RZ ;  /* 0x000000030a137810 */ /* 0x000fe20007ffe0ff */
[----:B------:R-:W-:Y:S02]  /*0630*/  IMAD.WIDE R16, R17, 0x4, R12 ;  /* 0x0000000411107825 */ /* 0x000fe400078e020c */
[----:B------:R-:W2:Y:S02]  /*0640*/  LDG.E R26, desc[UR4][R26.64] ;  /* 0x000000041a1a7981 */ /* 0x000ea4000c1e1900 */
[--C-:B------:R-:W-:Y:S01]  /*0650*/  IMAD.WIDE R22, R22, 0x4, R14.reuse ;  /* 0x0000000416167825 */ /* 0x100fe200078e020e */
[----:B------:R-:W-:Y:S01]  /*0660*/  SEL R19, R20, R19, !P1 ;  /* 0x0000001314137207 */ /* 0x000fe20004800000 */
[----:B------:R0:W4:Y:S04]  /*0670*/  LDG.E R16, desc[UR4][R16.64] ;  /* 0x0000000410107981 */ /* 0x000128000c1e1900 */
[----:B------:R-:W-:Y:S01]  /*0680*/  IMAD.WIDE R18, R19, 0x4, R14 ;  /* 0x0000000413127825 */ /* 0x000fe200078e020e */
[----:B------:R1:W2:Y:S03]  /*0690*/  LDG.E R27, desc[UR4][R22.64] ;  /* 0x00000004161b7981 */ /* 0x0002a6000c1e1900 */
[----:B0-----:R-:W-:Y:S01]  /*06a0*/  VIADD R17, R11, 0x4 ;  /* 0x000000040b117836 */ /* 0x001fe20000000000 */
[----:B------:R-:W-:Y:S01]  /*06b0*/  @P2 IADD3 R17, PT, PT, R21, R2, RZ ;  /* 0x0000000215112210 */ /* 0x000fe20007ffe0ff */
[----:B------:R-:W4:Y:S01]  /*06c0*/  LDG.E R19, desc[UR4][R18.64] ;  /* 0x0000000412137981 */ /* 0x000f22000c1e1900 */
[----:B-1----:R-:W-:Y:S01]  /*06d0*/  IADD3 R23, PT, PT, R10, 0x4, RZ ;  /* 0x000000040a177810 */ /* 0x002fe20007ffe0ff */
[----:B------:R-:W-:-:S02]  /*06e0*/  @!P1 IMAD.IADD R23, R20, 0x1, R3 ;  /* 0x0000000114179824 */ /* 0x000fc400078e0203 */
[----:B------:R-:W-:-:S04]  /*06f0*/  IMAD.WIDE R20, R17, 0x4, R12 ;  /* 0x0000000411147825 */ /* 0x000fc800078e020c */
[----:B------:R-:W-:Y:S02]  /*0700*/  IMAD.WIDE R22, R23, 0x4, R14 ;  /* 0x0000000417167825 */ /* 0x000fe400078e020e */
[----:B------:R-:W5:Y:S04]  /*0710*/  LDG.E R20, desc[UR4][R20.64] ;  /* 0x0000000414147981 */ /* 0x000f68000c1e1900 */
[----:B------:R-:W5:Y:S01]  /*0720*/  LDG.E R22, desc[UR4][R22.64] ;  /* 0x0000000416167981 */ /* 0x000f62000c1e1900 */
[----:B------:R-:W-:-:S04]  /*0730*/  IADD3 R0, PT, PT, R0, 0x8, RZ ;  /* 0x0000000800007810 */ /* 0x000fc80007ffe0ff */
[----:B------:R-:W-:Y:S01]  /*0740*/  ISETP.NE.AND P3, PT, R0, RZ, PT ;  /* 0x000000ff0000720c */ /* 0x000fe20003f65270 */
[----:B------:R-:W-:Y:S01]  /*0750*/  IMAD R7, R2, 0x8, R7 ;  /* 0x0000000802077824 */ /* 0x000fe200078e0207 */
[----:B------:R-:W-:Y:S02]  /*0760*/  LEA R24, R3, R24, 0x3 ;  /* 0x0000001803187211 */ /* 0x000fe400078e18ff */
[----:B------:R-:W-:Y:S02]  /*0770*/  IADD3 R11, PT, PT, R11, 0x8, RZ ;  /* 0x000000080b0b7810 */ /* 0x000fe40007ffe0ff */
[----:B------:R-:W-:Y:S01]  /*0780*/  IADD3 R10, PT, PT, R10, 0x8, RZ ;  /* 0x000000080a0a7810 */ /* 0x000fe20007ffe0ff */
[----:B---3--:R-:W-:-:S04]  /*0790*/  FFMA R25, R28, R29, R25 ;  /* 0x0000001d1c197223 */ /* 0x008fc80000000019 */
[----:B--2---:R-:W-:-:S04]  /*07a0*/  FFMA R25, R26, R27, R25 ;  /* 0x0000001b1a197223 */ /* 0x004fc80000000019 */
[----:B----4-:R-:W-:-:S04]  /*07b0*/  FFMA R25, R16, R19, R25 ;  /* 0x0000001310197223 */ /* 0x010fc80000000019 */
[----:B-----5:R-:W-:Y:S01]  /*07c0*/  FFMA R25, R20, R22, R25 ;  /* 0x0000001614197223 */ /* 0x020fe20000000019 */
[----:B------:R-:W-:Y:S06]  /*07d0*/  @P3 BRA `(.L_x_31) ;  /* 0xfffffff8009c3947 */ /* 0x000fec000383ffff */
.L_x_30:
[----:B------:R-:W-:Y:S05]  /*07e0*/  @!P0 BRA `(.L_x_29) ;  /* 0x0000000400888947 */ /* 0x000fea0003800000 */
[----:B------:R-:W-:Y:S02]  /*07f0*/  ISETP.GE.U32.AND P0, PT, R8, 0x4, PT ;  /* 0x000000040800780c */ /* 0x000fe40003f06070 */
[----:B------:R-:W-:-:S04]  /*0800*/  LOP3.LUT R0, R6, 0x3, RZ, 0xc0, !PT ;  /* 0x0000000306007812 */ /* 0x000fc800078ec0ff */
[----:B------:R-:W-:-:S07]  /*0810*/  ISETP.NE.AND P1, PT, R0, RZ, PT ;  /* 0x000000ff0000720c */ /* 0x000fce0003f25270 */
[----:B------:R-:W-:Y:S06]  /*0820*/  @!P0 BRA `(.L_x_32) ;  /* 0x0000000000c08947 */ /* 0x000fec0003800000 */
[----:B------:R-:W0:Y:S01]  /*0830*/  LDCU.64 UR6, c[0x0][0x380] ;  /* 0x00007000ff0677ac */ /* 0x000e220008000a00 */
[----:B------:R-:W1:Y:S01]  /*0840*/  LDC.64 R12, c[0x0][0x398] ;  /* 0x0000e600ff0c7b82 */ /* 0x000e620000000a00 */
[----:B------:R-:W-:Y:S02]  /*0850*/  IMAD R29, R5, R6, R9 ;  /* 0x00000006051d7224 */ /* 0x000fe400078e0209 */
[C---:B------:R-:W-:Y:S02]  /*0860*/  IMAD R27, R9.reuse, R2, R5 ;  /* 0x00000002091b7224 */ /* 0x040fe400078e0205 */
[-C--:B------:R-:W-:Y:S01]  /*0870*/  IMAD R7, R9, R3.reuse, R4 ;  /* 0x0000000309077224 */ /* 0x080fe200078e0204 */
[----:B------:R-:W-:Y:S01]  /*0880*/  IADD3 R15, PT, PT, R29, 0x1, RZ ;  /* 0x000000011d0f7810 */ /* 0x000fe20007ffe0ff */
[----:B------:R-:W-:Y:S01]  /*0890*/  IMAD R8, R4, R6, R9 ;  /* 0x0000000604087224 */ /* 0x000fe200078e0209 */
[----:B------:R-:W2:Y:S01]  /*08a0*/  LDC.64 R10, c[0x0][0x3a0] ;  /* 0x0000e800ff0a7b82 */ /* 0x000ea20000000a00 */
[----:B------:R-:W-:Y:S01]  /*08b0*/  IMAD.IADD R14, R27, 0x1, R2 ;  /* 0x000000011b0e7824 */ /* 0x000fe200078e0202 */
[----:B------:R-:W-:Y:S01]  /*08c0*/  IADD3 R16, PT, PT, R7, R3, RZ ;  /* 0x0000000307107210 */ /* 0x000fe20007ffe0ff */
[C---:B------:R-:W-:Y:S01]  /*08d0*/  VIADD R23, R8.reuse, 0x2 ;  /* 0x0000000208177836 */ /* 0x040fe20000000000 */
[----:B------:R-:W-:-:S02]  /*08e0*/  IADD3 R17, PT, PT, R8, 0x1, RZ ;  /* 0x0000000108117810 */ /* 0x000fc40007ffe0ff */
[C---:B------:R-:W-:Y:S02]  /*08f0*/  IADD3 R19, PT, PT, R29.reuse, 0x2, RZ ;  /* 0x000000021d137810 */ /* 0x040fe40007ffe0ff */
[----:B0-----:R-:W-:Y:S02]  /*0900*/  ISETP.NE.AND P2, PT, RZ, UR6, PT ;  /* 0x00000006ff007c0c */ /* 0x001fe4000bf45270 */
[----:B------:R-:W-:Y:S02]  /*0910*/  ISETP.NE.AND P0, PT, RZ, UR7, PT ;  /* 0x00000007ff007c0c */ /* 0x000fe4000bf05270 */
[C---:B------:R-:W-:Y:S01]  /*0920*/  SEL R27, R29.reuse, R27, !P2 ;  /* 0x0000001b1d1b7207 */ /* 0x040fe20005000000 */
[----:B------:R-:W-:Y:S01]  /*0930*/  VIADD R29, R29, 0x3 ;  /* 0x000000031d1d7836 */ /* 0x000fe20000000000 */
[----:B------:R-:W-:Y:S02]  /*0940*/  SEL R21, R7, R8, !P0 ;  /* 0x0000000807157207 */ /* 0x000fe40004000000 */
[----:B------:R-:W-:Y:S01]  /*0950*/  SEL R15, R15, R14, !P2 ;  /* 0x0000000e0f0f7207 */ /* 0x000fe20005000000 */
[----:B-1----:R-:W-:Y:S01]  /*0960*/  IMAD.WIDE R26, R27, 0x4, R12 ;  /* 0x000000041b1a7825 */ /* 0x002fe200078e020c */
[----:B------:R-:W-:-:S02]  /*0970*/  IADD3 R14, PT, PT, R14, R2, RZ ;  /* 0x000000020e0e7210 */ /* 0x000fc40007ffe0ff */
[C---:B------:R-:W-:Y:S02]  /*0980*/  SEL R17, R16.reuse, R17, !P0 ;  /* 0x0000001110117207 */ /* 0x040fe40004000000 */
[-C--:B------:R-:W-:Y:S01]  /*0990*/  IADD3 R16, PT, PT, R16, R3.reuse, RZ ;  /* 0x0000000310107210 */ /* 0x080fe20007ffe0ff */
[----:B--2---:R-:W-:Y:S01]  /*09a0*/  IMAD.WIDE R20, R21, 0x4, R10 ;  /* 0x0000000415147825 */ /* 0x004fe200078e020a */
[----:B------:R-:W-:Y:S01]  /*09b0*/  SEL R19, R19, R14, !P2 ;  /* 0x0000000e13137207 */ /* 0x000fe20005000000 */
[----:B------:R-:W2:Y:S01]  /*09c0*/  LDG.E R26, desc[UR4][R26.64] ;  /* 0x000000041a1a7981 */ /* 0x000ea2000c1e1900 */
[----:B------:R-:W-:Y:S01]  /*09d0*/  IADD3 R7, PT, PT, R16, R3, RZ ;  /* 0x0000000310077210 */ /* 0x000fe20007ffe0ff */
[----:B------:R-:W-:Y:S01]  /*09e0*/  @P2 IMAD.IADD R29, R14, 0x1, R2 ;  /* 0x000000010e1d2824 */ /* 0x000fe200078e0202 */
[----:B------:R-:W-:Y:S01]  /*09f0*/  SEL R23, R16, R23, !P0 ;  /* 0x0000001710177207 */ /* 0x000fe20004000000 */
[----:B------:R-:W-:Y:S01]  /*0a00*/  IMAD.WIDE R14, R15, 0x4, R12 ;  /* 0x000000040f0e7825 */ /* 0x000fe200078e020c */
[----:B------:R-:W2:Y:S01]  /*0a10*/  LDG.E R20, desc[UR4][R20.64] ;  /* 0x0000000414147981 */ /* 0x000ea2000c1e1900 */
[----:B------:R-:W-:-:S02]  /*0a20*/  @P0 IADD3 R7, PT, PT, R8, 0x3, RZ ;  /* 0x0000000308070810 */ /* 0x000fc40007ffe0ff */
[----:B------:R-:W-:Y:S02]  /*0a30*/  IMAD.WIDE R16, R17, 0x4, R10 ;  /* 0x0000000411107825 */ /* 0x000fe400078e020a */
[----:B------:R-:W3:Y:S02]  /*0a40*/  LDG.E R14, desc[UR4][R14.64] ;  /* 0x000000040e0e7981 */ /* 0x000ee4000c1e1900 */
[----:B------:R-:W-:Y:S02]  /*0a50*/  IMAD.WIDE R18, R19, 0x4, R12 ;  /* 0x0000000413127825 */ /* 0x000fe400078e020c */
[----:B------:R-:W3:Y:S02]  /*0a60*/  LDG.E R17, desc[UR4][R16.64] ;  /* 0x0000000410117981 */ /* 0x000ee4000c1e1900 */
[----:B------:R-:W-:Y:S02]  /*0a70*/  IMAD.WIDE R22, R23, 0x4, R10 ;  /* 0x0000000417167825 */ /* 0x000fe400078e020a */
[----:B------:R-:W4:Y:S02]  /*0a80*/  LDG.E R18, desc[UR4][R18.64] ;  /* 0x0000000412127981 */ /* 0x000f24000c1e1900 */
[----:B------:R-:W-:-:S02]  /*0a90*/  IMAD.WIDE R12, R29, 0x4, R12 ;  /* 0x000000041d0c7825 */ /* 0x000fc400078e020c */
[----:B------:R-:W4:Y:S02]  /*0aa0*/  LDG.E R22, desc[UR4][R22.64] ;  /* 0x0000000416167981 */ /* 0x000f24000c1e1900 */
[----:B------:R-:W-:Y:S02]  /*0ab0*/  IMAD.WIDE R10, R7, 0x4, R10 ;  /* 0x00000004070a7825 */ /* 0x000fe400078e020a */
[----:B------:R-:W5:Y:S04]  /*0ac0*/  LDG.E R12, desc[UR4][R12.64] ;  /* 0x000000040c0c7981 */ /* 0x000f68000c1e1900 */
[----:B------:R-:W5:Y:S01]  /*0ad0*/  LDG.E R10, desc[UR4][R10.64] ;  /* 0x000000040a0a7981 */ /* 0x000f62000c1e1900 */
[----:B------:R-:W-:Y:S02]  /*0ae0*/  VIADD R9, R9, 0x4 ;  /* 0x0000000409097836 */ /* 0x000fe40000000000 */
[----:B--2---:R-:W-:-:S04]  /*0af0*/  FFMA R25, R26, R20, R25 ;  /* 0x000000141a197223 */ /* 0x004fc80000000019 */
[----:B---3--:R-:W-:-:S04]  /*0b00*/  FFMA R25, R14, R17, R25 ;  /* 0x000000110e197223 */ /* 0x008fc80000000019 */
[----:B----4-:R-:W-:-:S04]  /*0b10*/  FFMA R25, R18, R22, R25 ;  /* 0x0000001612197223 */ /* 0x010fc80000000019 */
[----:B-----5:R-:W-:-:S07]  /*0b20*/  FFMA R25, R12, R10, R25 ;  /* 0x0000000a0c197223 */ /* 0x020fce0000000019 */
.L_x_32:
[----:B------:R-:W-:Y:S05]  /*0b30*/  @!P1 BRA `(.L_x_29) ;  /* 0x0000000000b49947 */ /* 0x000fea0003800000 */
[----:B------:R-:W-:Y:S02]  /*0b40*/  ISETP.NE.AND P0, PT, R0, 0x1, PT ;  /* 0x000000010000780c */ /* 0x000fe40003f05270 */
[----:B------:R-:W-:-:S04]  /*0b50*/  LOP3.LUT R7, R6, 0x1, RZ, 0xc0, !PT ;  /* 0x0000000106077812 */ /* 0x000fc800078ec0ff */
[----:B------:R-:W-:-:S07]  /*0b60*/  ISETP.NE.U32.AND P1, PT, R7, 0x1, PT ;  /* 0x000000010700780c */ /* 0x000fce0003f25070 */
        /* <DEDUP_REMOVED lines=8> */
[----:B------:R-:W2:Y:S02]  /*0bf0*/  LDC.64 R10, c[0x0][0x3a0] ;  /* 0x0000e800ff0a7b82 */ /* 0x000ea40000000a00 */
[----:B------:R-:W-:-:S02]  /*0c00*/  IADD3 R23, PT, PT, R8, R3, RZ ;  /* 0x0000000308177210 */ /* 0x000fc40007ffe0ff */
[----:B0-----:R-:W-:Y:S02]  /*0c10*/  ISETP.NE.AND P0, PT, RZ, UR7, PT ;  /* 0x00000007ff007c0c */ /* 0x001fe4000bf05270 */
[----:B------:R-:W-:Y:S02]  /*0c20*/  ISETP.NE.AND P2, PT, RZ, UR6, PT ;  /* 0x00000006ff007c0c */ /* 0x000fe4000bf45270 */
[----:B------:R-:W-:Y:S02]  /*0c30*/  SEL R19, R8, R17, !P0 ;  /* 0x0000001108137207 */ /* 0x000fe40004000000 */
[----:B------:R-:W-:-:S05]  /*0c40*/  SEL R15, R0, R7, !P2 ;  /* 0x00000007000f7207 */ /* 0x000fca0005000000 */
[----:B-1----:R-:W-:Y:S02]  /*0c50*/  IMAD.WIDE R14, R15, 0x4, R12 ;  /* 0x000000040f0e7825 */ /* 0x002fe400078e020c */
[----:B------:R-:W-:Y:S02]  /*0c60*/  @P0 IADD3 R23, PT, PT, R17, 0x1, RZ ;  /* 0x0000000111170810 */ /* 0x000fe40007ffe0ff */
[----:B------:R-:W-:Y:S02]  /*0c70*/  @P2 IMAD.IADD R21, R7, 0x1, R2 ;  /* 0x0000000107152824 */ /* 0x000fe400078e0202 */
[----:B--2---:R-:W-:Y:S01]  /*0c80*/  IMAD.WIDE R16, R19, 0x4, R10 ;  /* 0x0000000413107825 */ /* 0x004fe200078e020a */
[----:B------:R-:W2:Y:S03]  /*0c90*/  LDG.E R14, desc[UR4][R14.64] ;  /* 0x000000040e0e7981 */ /* 0x000ea6000c1e1900 */
[----:B------:R-:W-:-:S02]  /*0ca0*/  IMAD.WIDE R12, R21, 0x4, R12 ;  /* 0x00000004150c7825 */ /* 0x000fc400078e020c */
[----:B------:R-:W2:Y:S02]  /*0cb0*/  LDG.E R16, desc[UR4][R16.64] ;  /* 0x0000000410107981 */ /* 0x000ea4000c1e1900 */
[----:B------:R-:W-:Y:S02]  /*0cc0*/  IMAD.WIDE R10, R23, 0x4, R10 ;  /* 0x00000004170a7825 */ /* 0x000fe400078e020a */
[----:B------:R-:W3:Y:S04]  /*0cd0*/  LDG.E R12, desc[UR4][R12.64] ;  /* 0x000000040c0c7981 */ /* 0x000ee8000c1e1900 */
[----:B------:R-:W3:Y:S01]  /*0ce0*/  LDG.E R10, desc[UR4][R10.64] ;  /* 0x000000040a0a7981 */ /* 0x000ee2000c1e1900 */
[----:B------:R-:W-:Y:S01]  /*0cf0*/  IADD3 R9, PT, PT, R9, 0x2, RZ ;  /* 0x0000000209097810 */ /* 0x000fe20007ffe0ff */
[----:B--2---:R-:W-:-:S04]  /*0d00*/  FFMA R25, R14, R16, R25 ;  /* 0x000000100e197223 */ /* 0x004fc80000000019 */
[----:B---3--:R-:W-:-:S07]  /*0d10*/  FFMA R25, R12, R10, R25 ;  /* 0x0000000a0c197223 */ /* 0x008fce0000000019 */
.L_x_33:
[----:B------:R-:W-:Y:S05]  /*0d20*/  @P1 BRA `(.L_x_29) ;  /* 0x0000000000381947 */ /* 0x000fea0003800000 */
[----:B------:R-:W0:Y:S01]  /*0d30*/  LDCU.64 UR6, c[0x0][0x380] ;  /* 0x00007000ff0677ac */ /* 0x000e220008000a00 */
[----:B------:R-:W1:Y:S01]  /*0d40*/  LDC.64 R10, c[0x0][0x398] ;  /* 0x0000e600ff0a7b82 */ /* 0x000e620000000a00 */
[----:B------:R-:W-:Y:S02]  /*0d50*/  IMAD R7, R5, R6, R9 ;  /* 0x0000000605077224 */ /* 0x000fe400078e0209 */
[----:B------:R-:W-:-:S05]  /*0d60*/  IMAD R15, R9, R3, R4 ;  /* 0x00000003090f7224 */ /* 0x000fca00078e0204 */
[----:B------:R-:W2:Y:S01]  /*0d70*/  LDC.64 R12, c[0x0][0x3a0] ;  /* 0x0000e800ff0c7b82 */ /* 0x000ea20000000a00 */
[----:B0-----:R-:W-:Y:S02]  /*0d80*/  ISETP.NE.AND P1, PT, RZ, UR6, PT ;  /* 0x00000006ff007c0c */ /* 0x001fe4000bf25270 */
[----:B------:R-:W-:-:S11]  /*0d90*/  ISETP.NE.AND P0, PT, RZ, UR7, PT ;  /* 0x00000007ff007c0c */ /* 0x000fd6000bf05270 */
[----:B------:R-:W-:Y:S02]  /*0da0*/  @P1 IMAD R7, R9, R2, R5 ;  /* 0x0000000209071224 */ /* 0x000fe400078e0205 */
[----:B------:R-:W-:Y:S02]  /*0db0*/  @P0 IMAD R15, R4, R6, R9 ;  /* 0x00000006040f0224 */ /* 0x000fe400078e0209 */
[----:B-1----:R-:W-:-:S04]  /*0dc0*/  IMAD.WIDE R6, R7, 0x4, R10 ;  /* 0x0000000407067825 */ /* 0x002fc800078e020a */
[----:B--2---:R-:W-:Y:S02]  /*0dd0*/  IMAD.WIDE R8, R15, 0x4, R12 ;  /* 0x000000040f087825 */ /* 0x004fe400078e020c */
[----:B------:R-:W2:Y:S04]  /*0de0*/  LDG.E R6, desc[UR4][R6.64] ;  /* 0x0000000406067981 */ /* 0x000ea8000c1e1900 */
[----:B------:R-:W2:Y:S02]  /*0df0*/  LDG.E R8, desc[UR4][R8.64] ;  /* 0x0000000408087981 */ /* 0x000ea4000c1e1900 */
[----:B--2---:R-:W-:-:S07]  /*0e00*/  FFMA R25, R6, R8, R25 ;  /* 0x0000000806197223 */ /* 0x004fce0000000019 */
.L_x_29:
[----:B------:R-:W0:Y:S01]  /*0e10*/  LDC.64 R6, c[0x0][0x3a8] ;  /* 0x0000ea00ff067b82 */ /* 0x000e220000000a00 */
[----:B------:R-:W-:-:S04]  /*0e20*/  IMAD R3, R5, R3, R4 ;  /* 0x0000000305037224 */ /* 0x000fc800078e0204 */
[----:B0-----:R-:W-:-:S05]  /*0e30*/  IMAD.WIDE.U32 R2, R3, 0x4, R6 ;  /* 0x0000000403027825 */ /* 0x001fca00078e0006 */
[----:B------:R-:W-:Y:S01]  /*0e40*/  STG.E desc[UR4][R2.64], R25 ;  /* 0x0000001902007986 */ /* 0x000fe2000c101904 */
[----:B------:R-:W-:Y:S05]  /*0e50*/  EXIT ;  /* 0x000000000000794d */ /* 0x000fea0003800000 */
.L_x_34:
        /* <DEDUP_REMOVED lines=10> */
.L_x_65:


//--------------------- .text._Z6DivideiiiiPfS_S_ --------------------------
	.section	.text._Z6DivideiiiiPfS_S_,"ax",@progbits
	.align	128
        .global         _Z6DivideiiiiPfS_S_
        .type           _Z6DivideiiiiPfS_S_,@function
        .size           _Z6DivideiiiiPfS_S_,(.L_x_53 - _Z6DivideiiiiPfS_S_)
        .other          _Z6DivideiiiiPfS_S_,@"STO_CUDA_ENTRY STV_DEFAULT"
_Z6DivideiiiiPfS_S_:
.text._Z6DivideiiiiPfS_S_:
        /* <DEDUP_REMOVED lines=13> */
[----:B------:R-:W0:Y:S01]  /*00d0*/  LDCU.64 UR8, c[0x0][0x380] ;  /* 0x00007000ff0877ac */ /* 0x000e220008000a00 */
[----:B------:R-:W1:Y:S01]  /*00e0*/  LDC.64 R6, c[0x0][0x398] ;  /* 0x0000e600ff067b82 */ /* 0x000e620000000a00 */
[----:B------:R-:W-:Y:S01]  /*00f0*/  IMAD R2, R3, UR7, R0 ;  /* 0x0000000703027c24 */ /* 0x000fe2000f8e0200 */
[----:B------:R-:W2:Y:S01]  /*0100*/  LDCU.64 UR4, c[0x0][0x358] ;  /* 0x00006b00ff0477ac */ /* 0x000ea20008000a00 */
[----:B------:R-:W-:-:S05]  /*0110*/  IMAD R3, R0, UR6, R3 ;  /* 0x0000000600037c24 */ /* 0x000fca000f8e0203 */
[----:B------:R-:W3:Y:S01]  /*0120*/  LDC.64 R4, c[0x0][0x390] ;  /* 0x0000e400ff047b82 */ /* 0x000ee20000000a00 */
[----:B0-----:R-:W-:-:S04]  /*0130*/  ISETP.NE.AND P0, PT, RZ, UR9, PT ;  /* 0x00000009ff007c0c */ /* 0x001fc8000bf05270 */
[----:B------:R-:W-:-:S05]  /*0140*/  SEL R9, R2, R3, !P0 ;  /* 0x0000000302097207 */ /* 0x000fca0004000000 */
[----:B-1----:R-:W-:Y:S01]  /*0150*/  IMAD.WIDE R6, R9, 0x4, R6 ;  /* 0x0000000409067825 */ /* 0x002fe200078e0206 */
[----:B------:R-:W-:-:S05]  /*0160*/  ISETP.NE.AND P0, PT, RZ, UR8, PT ;  /* 0x00000008ff007c0c */ /* 0x000fca000bf05270 */
[----:B--2---:R-:W2:Y:S01]  /*0170*/  LDG.E R7, desc[UR4][R6.64] ;  /* 0x0000000406077981 */ /* 0x004ea2000c1e1900 */
[----:B------:R-:W-:-:S05]  /*0180*/  SEL R3, R2, R3, !P0 ;  /* 0x0000000302037207 */ /* 0x000fca0004000000 */
[----:B---3--:R-:W-:-:S05]  /*0190*/  IMAD.WIDE R4, R3, 0x4, R4 ;  /* 0x0000000403047825 */ /* 0x008fca00078e0204 */
[----:B------:R-:W3:Y:S01]  /*01a0*/  LDG.E R0, desc[UR4][R4.64] ;  /* 0x0000000404007981 */ /* 0x000ee2000c1e1900 */
[----:B------:R-:W-:Y:S01]  /*01b0*/  BSSY.RECONVERGENT B0, `(.L_x_35) ;  /* 0x000000c000007945 */ /* 0x000fe20003800200 */
[----:B--2---:R-:W0:Y:S08]  /*01c0*/  MUFU.RCP R8, R7 ;  /* 0x0000000700087308 */ /* 0x004e300000001000 */
[----:B---3--:R-:W1:Y:S01]  /*01d0*/  FCHK P0, R0, R7 ;  /* 0x0000000700007302 */ /* 0x008e620000000000 */
[----:B0-----:R-:W-:-:S04]  /*01e0*/  FFMA R3, -R7, R8, 1 ;  /* 0x3f80000007037423 */ /* 0x001fc80000000108 */
[----:B------:R-:W-:-:S04]  /*01f0*/  FFMA R3, R8, R3, R8 ;  /* 0x0000000308037223 */ /* 0x000fc80000000008 */
[----:B------:R-:W-:-:S04]  /*0200*/  FFMA R8, R0, R3, RZ ;  /* 0x0000000300087223 */ /* 0x000fc800000000ff */
[----:B------:R-:W-:-:S04]  /*0210*/  FFMA R9, -R7, R8, R0 ;  /* 0x0000000807097223 */ /* 0x000fc80000000100 */
[----:B------:R-:W-:Y:S01]  /*0220*/  FFMA R9, R3, R9, R8 ;  /* 0x0000000903097223 */ /* 0x000fe20000000008 */
[----:B-1----:R-:W-:Y:S06]  /*0230*/  @!P0 BRA `(.L_x_36) ;  /* 0x00000000000c8947 */ /* 0x002fec0003800000 */
[----:B------:R-:W-:-:S07]  /*0240*/  MOV R4, 0x260 ;  /* 0x0000026000047802 */ /* 0x000fce0000000f00 */
[----:B------:R-:W-:Y:S05]  /*0250*/  CALL.REL.NOINC `($__internal_0_$__cuda_sm3x_div_rn_noftz_f32_slowpath) ;  /* 0x0000000000187944 */ /* 0x000fea0003c00000 */
[----:B------:R-:W-:-:S07]  /*0260*/  IMAD.MOV.U32 R9, RZ, RZ, R0 ;  /* 0x000000ffff097224 */ /* 0x000fce00078e0000 */
.L_x_36:
[----:B------:R-:W-:Y:S05]  /*0270*/  BSYNC.RECONVERGENT B0 ;  /* 0x0000000000007941 */ /* 0x000fea0003800200 */
.L_x_35:
[----:B------:R-:W0:Y:S02]  /*0280*/  LDC.64 R4, c[0x0][0x3a0] ;  /* 0x0000e800ff047b82 */ /* 0x000e240000000a00 */
[----:B0-----:R-:W-:-:S05]  /*0290*/  IMAD.WIDE.U32 R2, R2, 0x4, R4 ;  /* 0x0000000402027825 */ /* 0x001fca00078e0004 */
[----:B------:R-:W-:Y:S01]  /*02a0*/  STG.E desc[UR4][R2.64], R9 ;  /* 0x0000000902007986 */ /* 0x000fe2000c101904 */
[----:B------:R-:W-:Y:S05]  /*02b0*/  EXIT ;  /* 0x000000000000794d */ /* 0x000fea0003800000 */
        .weak           $__internal_0_$__cuda_sm3x_div_rn_noftz_f32_slowpath
        .type           $__internal_0_$__cuda_sm3x_div_rn_noftz_f32_slowpath,@function
        .size           $__internal_0_$__cuda_sm3x_div_rn_noftz_f32_slowpath,(.L_x_53 - $__internal_0_$__cuda_sm3x_div_rn_noftz_f32_slowpath)
$__internal_0_$__cuda_sm3x_div_rn_noftz_f32_slowpath:
[----:B------:R-:W-:Y:S01]  /*02c0*/  SHF.R.U32.HI R5, RZ, 0x17, R7 ;  /* 0x00000017ff057819 */ /* 0x000fe20000011607 */
[----:B------:R-:W-:Y:S01]  /*02d0*/  BSSY.RECONVERGENT B1, `(.L_x_37) ;  /* 0x0000064000017945 */ /* 0x000fe20003800200 */
[--C-:B------:R-:W-:Y:S01]  /*02e0*/  SHF.R.U32.HI R3, RZ, 0x17, R0.reuse ;  /* 0x00000017ff037819 */ /* 0x100fe20000011600 */
[----:B------:R-:W-:Y:S01]  /*02f0*/  IMAD.MOV.U32 R8, RZ, RZ, R0 ;  /* 0x000000ffff087224 */ /* 0x000fe200078e0000 */
[----:B------:R-:W-:Y:S02]  /*0300*/  LOP3.LUT R6, R5, 0xff, RZ, 0xc0, !PT ;  /* 0x000000ff05067812 */ /* 0x000fe400078ec0ff */
[----:B------:R-:W-:-:S03]  /*0310*/  LOP3.LUT R5, R3, 0xff, RZ, 0xc0, !PT ;  /* 0x000000ff03057812 */ /* 0x000fc600078ec0ff */
[----:B------:R-:W-:Y:S02]  /*0320*/  VIADD R11, R6, 0xffffffff ;  /* 0xffffffff060b7836 */ /* 0x000fe40000000000 */
[----:B------:R-:W-:-:S03]  /*0330*/  VIADD R10, R5, 0xffffffff ;  /* 0xffffffff050a7836 */ /* 0x000fc60000000000 */
[----:B------:R-:W-:-:S04]  /*0340*/  ISETP.GT.U32.AND P0, PT, R11, 0xfd, PT ;  /* 0x000000fd0b00780c */ /* 0x000fc80003f04070 */
[----:B------:R-:W-:-:S13]  /*0350*/  ISETP.GT.U32.OR P0, PT, R10, 0xfd, P0 ;  /* 0x000000fd0a00780c */ /* 0x000fda0000704470 */
[----:B------:R-:W-:Y:S01]  /*0360*/  @!P0 IMAD.MOV.U32 R9, RZ, RZ, RZ ;  /* 0x000000ffff098224 */ /* 0x000fe200078e00ff */
[----:B------:R-:W-:Y:S06]  /*0370*/  @!P0 BRA `(.L_x_38) ;  /* 0x0000000000608947 */ /* 0x000fec0003800000 */
[----:B------:R-:W-:Y:S01]  /*0380*/  FSETP.GTU.FTZ.AND P0, PT, |R0|, +INF , PT ;  /* 0x7f8000000000780b */ /* 0x000fe20003f1c200 */
[----:B------:R-:W-:Y:S01]  /*0390*/  IMAD.MOV.U32 R3, RZ, RZ, R7 ;  /* 0x000000ffff037224 */ /* 0x000fe200078e0007 */
[----:B------:R-:W-:-:S04]  /*03a0*/  FSETP.GTU.FTZ.AND P1, PT, |R7|, +INF , PT ;  /* 0x7f8000000700780b */ /* 0x000fc80003f3c200 */
[----:B------:R-:W-:-:S13]  /*03b0*/  PLOP3.LUT P0, PT, P0, P1, PT, 0xf8, 0x8f ;  /* 0x00000000008f781c */ /* 0x000fda0000703f70 */
[----:B------:R-:W-:Y:S05]  /*03c0*/  @P0 BRA `(.L_x_39) ;  /* 0x00000004004c0947 */ /* 0x000fea0003800000 */
[----:B------:R-:W-:-:S13]  /*03d0*/  LOP3.LUT P0, RZ, R7, 0x7fffffff, R8, 0xc8, !PT ;  /* 0x7fffffff07ff7812 */ /* 0x000fda000780c808 */
[----:B------:R-:W-:Y:S05]  /*03e0*/  @!P0 BRA `(.L_x_40) ;  /* 0x00000004003c8947 */ /* 0x000fea0003800000 */
[C---:B------:R-:W-:Y:S02]  /*03f0*/  FSETP.NEU.FTZ.AND P2, PT, |R0|.reuse, +INF , PT ;  /* 0x7f8000000000780b */ /* 0x040fe40003f5d200 */
[----:B------:R-:W-:Y:S02]  /*0400*/  FSETP.NEU.FTZ.AND P1, PT, |R3|, +INF , PT ;  /* 0x7f8000000300780b */ /* 0x000fe40003f3d200 */
[----:B------:R-:W-:-:S11]  /*0410*/  FSETP.NEU.FTZ.AND P0, PT, |R0|, +INF , PT ;  /* 0x7f8000000000780b */ /* 0x000fd60003f1d200 */
[----:B------:R-:W-:Y:S05]  /*0420*/  @!P1 BRA !P2, `(.L_x_40) ;  /* 0x00000004002c9947 */ /* 0x000fea0005000000 */
[----:B------:R-:W-:-:S04]  /*0430*/  LOP3.LUT P2, RZ, R8, 0x7fffffff, RZ, 0xc0, !PT ;  /* 0x7fffffff08ff7812 */ /* 0x000fc8000784c0ff */
[----:B------:R-:W-:-:S13]  /*0440*/  PLOP3.LUT P1, PT, P1, P2, PT, 0x2f, 0xf2 ;  /* 0x0000000000f2781c */ /* 0x000fda0000f24577 */
[----:B------:R-:W-:Y:S05]  /*0450*/  @P1 BRA `(.L_x_41) ;  /* 0x0000000400181947 */ /* 0x000fea0003800000 */
[----:B------:R-:W-:-:S04]  /*0460*/  LOP3.LUT P1, RZ, R7, 0x7fffffff, RZ, 0xc0, !PT ;  /* 0x7fffffff07ff7812 */ /* 0x000fc8000782c0ff */
[----:B------:R-:W-:-:S13]  /*0470*/  PLOP3.LUT P0, PT, P0, P1, PT, 0x2f, 0xf2 ;  /* 0x0000000000f2781c */ /* 0x000fda0000702577 */
[----:B------:R-:W-:Y:S05]  /*0480*/  @P0 BRA `(.L_x_42) ;  /* 0x0000000400000947 */ /* 0x000fea0003800000 */
[----:B------:R-:W-:Y:S02]  /*0490*/  ISETP.GE.AND P0, PT, R10, RZ, PT ;  /* 0x000000ff0a00720c */ /* 0x000fe40003f06270 */
[----:B------:R-:W-:-:S11]  /*04a0*/  ISETP.GE.AND P1, PT, R11, RZ, PT ;  /* 0x000000ff0b00720c */ /* 0x000fd60003f26270 */
[----:B------:R-:W-:Y:S02]  /*04b0*/  @P0 IMAD.MOV.U32 R9, RZ, RZ, RZ ;  /* 0x000000ffff090224 */ /* 0x000fe400078e00ff */
[----:B------:R-:W-:Y:S01]  /*04c0*/  @!P0 FFMA R8, R0, 1.84467440737095516160e+19, RZ ;  /* 0x5f80000000088823 */ /* 0x000fe200000000ff */
[----:B------:R-:W-:Y:S02]  /*04d0*/  @!P0 IMAD.MOV.U32 R9, RZ, RZ, -0x40 ;  /* 0xffffffc0ff098424 */ /* 0x000fe400078e00ff */
[----:B------:R-:W-:Y:S02]  /*04e0*/  @!P1 FFMA R7, R3, 1.84467440737095516160e+19, RZ ;  /* 0x5f80000003079823 */ /* 0x000fe400000000ff */
[----:B------:R-:W-:-:S07]  /*04f0*/  @!P1 VIADD R9, R9, 0x40 ;  /* 0x0000004009099836 */ /* 0x000fce0000000000 */
.L_x_38:
[----:B------:R-:W-:Y:S01]  /*0500*/  LEA R0, R6, 0xc0800000, 0x17 ;  /* 0xc080000006007811 */ /* 0x000fe200078eb8ff */
[----:B------:R-:W-:Y:S01]  /*0510*/  VIADD R5, R5, 0xffffff81 ;  /* 0xffffff8105057836 */ /* 0x000fe20000000000 */
[----:B------:R-:W-:Y:S03]  /*0520*/  BSSY.RECONVERGENT B2, `(.L_x_43) ;  /* 0x0000035000027945 */ /* 0x000fe60003800200 */
[----:B------:R-:W-:Y:S01]  /*0530*/  IMAD.IADD R7, R7, 0x1, -R0 ;  /* 0x0000000107077824 */ /* 0x000fe200078e0a00 */
[C---:B------:R-:W-:Y:S01]  /*0540*/  IADD3 R6, PT, PT, R5.reuse, 0x7f, -R6 ;  /* 0x0000007f05067810 */ /* 0x040fe20007ffe806 */
[----:B------:R-:W-:Y:S02]  /*0550*/  IMAD R0, R5, -0x800000, R8 ;  /* 0xff80000005007824 */ /* 0x000fe400078e0208 */
[----:B------:R-:W0:Y:S01]  /*0560*/  MUFU.RCP R3, R7 ;  /* 0x0000000700037308 */ /* 0x000e220000001000 */
[----:B------:R-:W-:Y:S01]  /*0570*/  FADD.FTZ R11, -R7, -RZ ;  /* 0x800000ff070b7221 */ /* 0x000fe20000010100 */
[----:B------:R-:W-:-:S03]  /*0580*/  IMAD.IADD R6, R6, 0x1, R9 ;  /* 0x0000000106067824 */ /* 0x000fc600078e0209 */
[----:B0-----:R-:W-:-:S04]  /*0590*/  FFMA R10, R3, R11, 1 ;  /* 0x3f800000030a7423 */ /* 0x001fc8000000000b */
[----:B------:R-:W-:-:S04]  /*05a0*/  FFMA R10, R3, R10, R3 ;  /* 0x0000000a030a7223 */ /* 0x000fc80000000003 */
[----:B------:R-:W-:-:S04]  /*05b0*/  FFMA R3, R0, R10, RZ ;  /* 0x0000000a00037223 */ /* 0x000fc800000000ff */
[----:B------:R-:W-:-:S04]  /*05c0*/  FFMA R8, R11, R3, R0 ;  /* 0x000000030b087223 */ /* 0x000fc80000000000 */
[----:B------:R-:W-:-:S04]  /*05d0*/  FFMA R13, R10, R8, R3 ;  /* 0x000000080a0d7223 */ /* 0x000fc80000000003 */
[----:B------:R-:W-:-:S04]  /*05e0*/  FFMA R8, R11, R13, R0 ;  /* 0x0000000d0b087223 */ /* 0x000fc80000000000 */
[----:B------:R-:W-:-:S05]  /*05f0*/  FFMA R0, R10, R8, R13 ;  /* 0x000000080a007223 */ /* 0x000fca000000000d */
[----:B------:R-:W-:-:S04]  /*0600*/  SHF.R.U32.HI R3, RZ, 0x17, R0 ;  /* 0x00000017ff037819 */ /* 0x000fc80000011600 */
[----:B------:R-:W-:-:S05]  /*0610*/  LOP3.LUT R3, R3, 0xff, RZ, 0xc0, !PT ;  /* 0x000000ff03037812 */ /* 0x000fca00078ec0ff */
[----:B------:R-:W-:-:S04]  /*0620*/  IMAD.IADD R7, R3, 0x1, R6 ;  /* 0x0000000103077824 */ /* 0x000fc800078e0206 */
[----:B------:R-:W-:-:S05]  /*0630*/  VIADD R3, R7, 0xffffffff ;  /* 0xffffffff07037836 */ /* 0x000fca0000000000 */
[----:B------:R-:W-:-:S13]  /*0640*/  ISETP.GE.U32.AND P0, PT, R3, 0xfe, PT ;  /* 0x000000fe0300780c */ /* 0x000fda0003f06070 */
[----:B------:R-:W-:Y:S05]  /*0650*/  @!P0 BRA `(.L_x_44) ;  /* 0x0000000000808947 */ /* 0x000fea0003800000 */
[----:B------:R-:W-:-:S13]  /*0660*/  ISETP.GT.AND P0, PT, R7, 0xfe, PT ;  /* 0x000000fe0700780c */ /* 0x000fda0003f04270 */
[----:B------:R-:W-:Y:S05]  /*0670*/  @P0 BRA `(.L_x_45) ;  /* 0x00000000006c0947 */ /* 0x000fea0003800000 */
[----:B------:R-:W-:-:S13]  /*0680*/  ISETP.GE.AND P0, PT, R7, 0x1, PT ;  /* 0x000000010700780c */ /* 0x000fda0003f06270 */
[----:B------:R-:W-:Y:S05]  /*0690*/  @P0 BRA `(.L_x_46) ;  /* 0x0000000000740947 */ /* 0x000fea0003800000 */
[----:B------:R-:W-:Y:S02]  /*06a0*/  ISETP.GE.AND P0, PT, R7, -0x18, PT ;  /* 0xffffffe80700780c */ /* 0x000fe40003f06270 */
[----:B------:R-:W-:-:S11]  /*06b0*/  LOP3.LUT R0, R0, 0x80000000, RZ, 0xc0, !PT ;  /* 0x8000000000007812 */ /* 0x000fd600078ec0ff */
[----:B------:R-:W-:Y:S05]  /*06c0*/  @!P0 BRA `(.L_x_46) ;  /* 0x0000000000688947 */ /* 0x000fea0003800000 */
[CCC-:B------:R-:W-:Y:S01]  /*06d0*/  FFMA.RZ R3, R10.reuse, R8.reuse, R13.reuse ;  /* 0x000000080a037223 */ /* 0x1c0fe2000000c00d */
[CCC-:B------:R-:W-:Y:S01]  /*06e0*/  FFMA.RM R6, R10.reuse, R8.reuse, R13.reuse ;  /* 0x000000080a067223 */ /* 0x1c0fe2000000400d */
[C---:B------:R-:W-:Y:S02]  /*06f0*/  ISETP.NE.AND P2, PT, R7.reuse, RZ, PT ;  /* 0x000000ff0700720c */ /* 0x040fe40003f45270 */
[----:B------:R-:W-:Y:S02]  /*0700*/  ISETP.NE.AND P1, PT, R7, RZ, PT ;  /* 0x000000ff0700720c */ /* 0x000fe40003f25270 */
[----:B------:R-:W-:Y:S01]  /*0710*/  LOP3.LUT R5, R3, 0x7fffff, RZ, 0xc0, !PT ;  /* 0x007fffff03057812 */ /* 0x000fe200078ec0ff */
[----:B------:R-:W-:Y:S01]  /*0720*/  FFMA.RP R3, R10, R8, R13 ;  /* 0x000000080a037223 */ /* 0x000fe2000000800d */
[----:B------:R-:W-:Y:S02]  /*0730*/  VIADD R8, R7, 0x20 ;  /* 0x0000002007087836 */ /* 0x000fe40000000000 */
[----:B------:R-:W-:Y:S01]  /*0740*/  LOP3.LUT R5, R5, 0x800000, RZ, 0xfc, !PT ;  /* 0x0080000005057812 */ /* 0x000fe200078efcff */
[----:B------:R-:W-:Y:S01]  /*0750*/  IMAD.MOV R7, RZ, RZ, -R7 ;  /* 0x000000ffff077224 */ /* 0x000fe200078e0a07 */
[----:B------:R-:W-:-:S02]  /*0760*/  FSETP.NEU.FTZ.AND P0, PT, R3, R6, PT ;  /* 0x000000060300720b */ /* 0x000fc40003f1d000 */
[----:B------:R-:W-:Y:S02]  /*0770*/  SHF.L.U32 R8, R5, R8, RZ ;  /* 0x0000000805087219 */ /* 0x000fe400000006ff */
[----:B------:R-:W-:Y:S02]  /*0780*/  SEL R6, R7, RZ, P2 ;  /* 0x000000ff07067207 */ /* 0x000fe40001000000 */
[----:B------:R-:W-:Y:S02]  /*0790*/  ISETP.NE.AND P1, PT, R8, RZ, P1 ;  /* 0x000000ff0800720c */ /* 0x000fe40000f25270 */
[----:B------:R-:W-:Y:S02]  /*07a0*/  SHF.R.U32.HI R6, RZ, R6, R5 ;  /* 0x00000006ff067219 */ /* 0x000fe40000011605 */
[----:B------:R-:W-:Y:S02]  /*07b0*/  PLOP3.LUT P0, PT, P0, P1, PT, 0xf8, 0x8f ;  /* 0x00000000008f781c */ /* 0x000fe40000703f70 */
[----:B------:R-:W-:-:S02]  /*07c0*/  SHF.R.U32.HI R8, RZ, 0x1, R6 ;  /* 0x00000001ff087819 */ /* 0x000fc40000011606 */
[----:B------:R-:W-:-:S04]  /*07d0*/  SEL R3, RZ, 0x1, !P0 ;  /* 0x00000001ff037807 */ /* 0x000fc80004000000 */
[----:B------:R-:W-:-:S04]  /*07e0*/  LOP3.LUT R3, R3, 0x1, R8, 0xf8, !PT ;  /* 0x0000000103037812 */ /* 0x000fc800078ef808 */
[----:B------:R-:W-:-:S05]  /*07f0*/  LOP3.LUT R3, R3, R6, RZ, 0xc0, !PT ;  /* 0x0000000603037212 */ /* 0x000fca00078ec0ff */
[----:B------:R-:W-:-:S05]  /*0800*/  IMAD.IADD R3, R8, 0x1, R3 ;  /* 0x0000000108037824 */ /* 0x000fca00078e0203 */
[----:B------:R-:W-:Y:S01]  /*0810*/  LOP3.LUT R0, R3, R0, RZ, 0xfc, !PT ;  /* 0x0000000003007212 */ /* 0x000fe200078efcff */
[----:B------:R-:W-:Y:S06]  /*0820*/  BRA `(.L_x_46) ;  /* 0x0000000000107947 */ /* 0x000fec0003800000 */
.L_x_45:
[----:B------:R-:W-:-:S04]  /*0830*/  LOP3.LUT R0, R0, 0x80000000, RZ, 0xc0, !PT ;  /* 0x8000000000007812 */ /* 0x000fc800078ec0ff */
[----:B------:R-:W-:Y:S01]  /*0840*/  LOP3.LUT R0, R0, 0x7f800000, RZ, 0xfc, !PT ;  /* 0x7f80000000007812 */ /* 0x000fe200078efcff */
[----:B------:R-:W-:Y:S06]  /*0850*/  BRA `(.L_x_46) ;  /* 0x0000000000047947 */ /* 0x000fec0003800000 */
.L_x_44:
[----:B------:R-:W-:-:S07]  /*0860*/  IMAD R0, R6, 0x800000, R0 ;  /* 0x0080000006007824 */ /* 0x000fce00078e0200 */
.L_x_46:
[----:B------:R-:W-:Y:S05]  /*0870*/  BSYNC.RECONVERGENT B2 ;  /* 0x0000000000027941 */ /* 0x000fea0003800200 */
.L_x_43:
[----:B------:R-:W-:Y:S05]  /*0880*/  BRA `(.L_x_47) ;  /* 0x0000000000207947 */ /* 0x000fea0003800000 */
.L_x_42:
[----:B------:R-:W-:-:S04]  /*0890*/  LOP3.LUT R0, R7, 0x80000000, R8, 0x48, !PT ;  /* 0x8000000007007812 */ /* 0x000fc800078e4808 */
[----:B------:R-:W-:Y:S01]  /*08a0*/  LOP3.LUT R0, R0, 0x7f800000, RZ, 0xfc, !PT ;  /* 0x7f80000000007812 */ /* 0x000fe200078efcff */
[----:B------:R-:W-:Y:S06]  /*08b0*/  BRA `(.L_x_47) ;  /* 0x0000000000147947 */ /* 0x000fec0003800000 */
.L_x_41:
[----:B------:R-:W-:Y:S01]  /*08c0*/  LOP3.LUT R0, R7, 0x80000000, R8, 0x48, !PT ;  /* 0x8000000007007812 */ /* 0x000fe200078e4808 */
[----:B------:R-:W-:Y:S06]  /*08d0*/  BRA `(.L_x_47) ;  /* 0x00000000000c7947 */ /* 0x000fec0003800000 */
.L_x_40:
[----:B------:R-:W0:Y:S01]  /*08e0*/  MUFU.RSQ R0, -QNAN ;  /* 0xffc0000000007908 */ /* 0x000e220000001400 */
[----:B------:R-:W-:Y:S05]  /*08f0*/  BRA `(.L_x_47) ;  /* 0x0000000000047947 */ /* 0x000fea0003800000 */
.L_x_39:
[----:B------:R-:W-:-:S07]  /*0900*/  FADD.FTZ R0, R0, R3 ;  /* 0x0000000300007221 */ /* 0x000fce0000010000 */
.L_x_47:
[----:B------:R-:W-:Y:S05]  /*0910*/  BSYNC.RECONVERGENT B1 ;  /* 0x0000000000017941 */ /* 0x000fea0003800200 */
.L_x_37:
[----:B------:R-:W-:-:S04]  /*0920*/  IMAD.MOV.U32 R5, RZ, RZ, 0x0 ;  /* 0x00000000ff057424 */ /* 0x000fc800078e00ff */
[----:B0-----:R-:W-:Y:S05]  /*0930*/  RET.REL.NODEC R4 `(_Z6DivideiiiiPfS_S_) ;  /* 0xfffffff404b07950 */ /* 0x001fea0003c3ffff */
.L_x_48:
        /* <DEDUP_REMOVED lines=12> */
.L_x_53:


//--------------------- .text._Z6RMultiiiiifPfS_  --------------------------
	.section	.text._Z6RMultiiiiifPfS_,"ax",@progbits
	.align	128
        .global         _Z6RMultiiiiifPfS_
        .type           _Z6RMultiiiiifPfS_,@function
        .size           _Z6RMultiiiiifPfS_,(.L_x_67 - _Z6RMultiiiiifPfS_)
        .other          _Z6RMultiiiiifPfS_,@"STO_CUDA_ENTRY STV_DEFAULT"
_Z6RMultiiiiifPfS_:
.text._Z6RMultiiiiifPfS_:
        /* <DEDUP_REMOVED lines=15> */
[----:B------:R-:W-:Y:S01]  /*00f0*/  IMAD R7, R5, UR7, R0 ;  /* 0x0000000705077c24 */ /* 0x000fe2000f8e0200 */
[----:B------:R-:W2:Y:S05]  /*0100*/  LDCU UR6, c[0x0][0x390] ;  /* 0x00007200ff0677ac */ /* 0x000eaa0008000800 */
[----:B------:R-:W3:Y:S01]  /*0110*/  LDC.64 R4, c[0x0][0x3a0] ;  /* 0x0000e800ff047b82 */ /* 0x000ee20000000a00 */
[----:B0-----:R-:W-:-:S06]  /*0120*/  IMAD.WIDE.U32 R2, R7, 0x4, R2 ;  /* 0x0000000407027825 */ /* 0x001fcc00078e0002 */
[----:B-1----:R-:W2:Y:S01]  /*0130*/  LDG.E R2, desc[UR4][R2.64] ;  /* 0x0000000402027981 */ /* 0x002ea2000c1e1900 */
[----:B---3--:R-:W-:-:S04]  /*0140*/  IMAD.WIDE.U32 R4, R7, 0x4, R4 ;  /* 0x0000000407047825 */ /* 0x008fc800078e0004 */
[----:B--2---:R-:W-:-:S05]  /*0150*/  FMUL R7, R2, UR6 ;  /* 0x0000000602077c20 */ /* 0x004fca0008400000 */
[----:B------:R-:W-:Y:S01]  /*0160*/  STG.E desc[UR4][R4.64], R7 ;  /* 0x0000000704007986 */ /* 0x000fe2000c101904 */
[----:B------:R-:W-:Y:S05]  /*0170*/  EXIT ;  /* 0x000000000000794d */ /* 0x000fea0003800000 */
.L_x_49:
        /* <DEDUP_REMOVED lines=16> */
.L_x_67:


//--------------------- .text._Z5MultiiiiiPfS_S_  --------------------------
	.section	.text._Z5MultiiiiiPfS_S_,"ax",@progbits
	.align	128
        .global         _Z5MultiiiiiPfS_S_
        .type           _Z5MultiiiiiPfS_S_,@function
        .size           _Z5MultiiiiiPfS_S_,(.L_x_68 - _Z5MultiiiiiPfS_S_)
        .other          _Z5MultiiiiiPfS_S_,@"STO_CUDA_ENTRY STV_DEFAULT"
_Z5MultiiiiiPfS_S_:
.text._Z5MultiiiiiPfS_S_:
        /* <DEDUP_REMOVED lines=19> */
[----:B0-----:R-:W-:Y:S02]  /*0130*/  ISETP.NE.AND P0, PT, RZ, UR8, PT ;  /* 0x00000008ff007c0c */ /* 0x001fe4000bf05270 */
[----:B------:R-:W-:Y:S02]  /*0140*/  ISETP.NE.AND P1, PT, RZ, UR9, PT ;  /* 0x00000009ff007c0c */ /* 0x000fe4000bf25270 */
[CC--:B------:R-:W-:Y:S02]  /*0150*/  SEL R7, R9.reuse, R0.reuse, !P0 ;  /* 0x0000000009077207 */ /* 0x0c0fe40004000000 */
[----:B------:R-:W-:-:S03]  /*0160*/  SEL R11, R9, R0, !P1 ;  /* 0x00000000090b7207 */ /* 0x000fc60004800000 */
[----:B-1----:R-:W-:Y:S02]  /*0170*/  IMAD.WIDE R2, R7, 0x4, R2 ;  /* 0x0000000407027825 */ /* 0x002fe400078e0202 */
[----:B------:R-:W0:Y:S02]  /*0180*/  LDC.64 R6, c[0x0][0x3a0] ;  /* 0x0000e800ff067b82 */ /* 0x000e240000000a00 */
[----:B---3--:R-:W-:Y:S02]  /*0190*/  IMAD.WIDE R4, R11, 0x4, R4 ;  /* 0x000000040b047825 */ /* 0x008fe400078e0204 */
[----:B--2---:R-:W2:Y:S04]  /*01a0*/  LDG.E R2, desc[UR4][R2.64] ;  /* 0x0000000402027981 */ /* 0x004ea8000c1e1900 */
[----:B------:R-:W2:Y:S01]  /*01b0*/  LDG.E R5, desc[UR4][R4.64] ;  /* 0x0000000404057981 */ /* 0x000ea2000c1e1900 */
[----:B0-----:R-:W-:-:S04]  /*01c0*/  IMAD.WIDE.U32 R6, R9, 0x4, R6 ;  /* 0x0000000409067825 */ /* 0x001fc800078e0006 */
[----:B--2---:R-:W-:-:S05]  /*01d0*/  FMUL R9, R2, R5 ;  /* 0x0000000502097220 */ /* 0x004fca0000400000 */
[----:B------:R-:W-:Y:S01]  /*01e0*/  STG.E desc[UR4][R6.64], R9 ;  /* 0x0000000906007986 */ /* 0x000fe2000c101904 */
[----:B------:R-:W-:Y:S05]  /*01f0*/  EXIT ;  /* 0x000000000000794d */ /* 0x000fea0003800000 */
.L_x_50:
        /* <DEDUP_REMOVED lines=16> */
.L_x_68:


//--------------------- .text._Z5RestaiiiiPfS_S_  --------------------------
	.section	.text._Z5RestaiiiiPfS_S_,"ax",@progbits
	.align	128
        .global         _Z5RestaiiiiPfS_S_
        .type           _Z5RestaiiiiPfS_S_,@function
        .size           _Z5RestaiiiiPfS_S_,(.L_x_69 - _Z5RestaiiiiPfS_S_)
        .other          _Z5RestaiiiiPfS_S_,@"STO_CUDA_ENTRY STV_DEFAULT"
_Z5RestaiiiiPfS_S_:
.text._Z5RestaiiiiPfS_S_:
        /* <DEDUP_REMOVED lines=29> */
[----:B--2---:R-:W-:-:S05]  /*01d0*/  FADD R9, R2, -R5 ;  /* 0x8000000502097221 */ /* 0x004fca0000000000 */
[----:B------:R-:W-:Y:S01]  /*01e0*/  STG.E desc[UR4][R6.64], R9 ;  /* 0x0000000906007986 */ /* 0x000fe2000c101904 */
[----:B------:R-:W-:Y:S05]  /*01f0*/  EXIT ;  /* 0x000000000000794d */ /* 0x000fea0003800000 */
.L_x_51:
        /* <DEDUP_REMOVED lines=16> */
.L_x_69:


//--------------------- .text._Z4SumaiiiiPfS_S_   --------------------------
	.section	.text._Z4SumaiiiiPfS_S_,"ax",@progbits
	.align	128
        .global         _Z4SumaiiiiPfS_S_
        .type           _Z4SumaiiiiPfS_S_,@function
        .size           _Z4SumaiiiiPfS_S_,(.L_x_70 - _Z4SumaiiiiPfS_S_)
        .other          _Z4SumaiiiiPfS_S_,@"STO_CUDA_ENTRY STV_DEFAULT"
_Z4SumaiiiiPfS_S_:
.text._Z4SumaiiiiPfS_S_:
        /* <DEDUP_REMOVED lines=29> */
[----:B--2---:R-:W-:-:S05]  /*01d0*/  FADD R9, R2, R5 ;  /* 0x0000000502097221 */ /* 0x004fca0000000000 */
[----:B------:R-:W-:Y:S01]  /*01e0*/  STG.E desc[UR4][R6.64], R9 ;  /* 0x0000000906007986 */ /* 0x000fe2000c101904 */
[----:B------:R-:W-:Y:S05]  /*01f0*/  EXIT ;  /* 0x000000000000794d */ /* 0x000fea0003800000 */
.L_x_52:
        /* <DEDUP_REMOVED lines=16> */
.L_x_70:


//--------------------- .nv.shared._Z13cuadratic_sumPfS_i --------------------------
	.section	.nv.shared._Z13cuadratic_sumPfS_i,"aw",@nobits
	.sectionflags	@""
	.align	4
.nv.shared._Z13cuadratic_sumPfS_i:
	.zero		5120


//--------------------- .nv.shared.reserved.0     --------------------------
	.section	.nv.shared.reserved.0,"aw",@nobits
	.weak		__nv_reservedSMEM_offset_0_alias
	.size		__nv_reservedSMEM_offset_0_alias, 0, 64
	.other		__nv_reservedSMEM_offset_0_alias,@"STO_CUDA_RESERVED_SHARED STV_DEFAULT"
__nv_reservedSMEM_offset_0_alias:
	.zero		0
	.zero		64


//--------------------- .nv.shared._Z9MatDotVecPfS_S_iiiiiiii --------------------------
	.section	.nv.shared._Z9MatDotVecPfS_S_iiiiiiii,"aw",@nobits
	.sectionflags	@""
	.align	4
.nv.shared._Z9MatDotVecPfS_S_iiiiiiii:
	.zero		5248


//--------------------- .nv.shared._Z7vec_dotPfS_S_iii --------------------------
	.section	.nv.shared._Z7vec_dotPfS_S_iii,"aw",@nobits
	.sectionflags	@""
	.align	4
.nv.shared._Z7vec_dotPfS_S_iii:
	.zero		5120


//--------------------- .nv.shared._Z9matrixMulPfS_S_iiiiiiii --------------------------
	.section	.nv.shared._Z9matrixMulPfS_S_iiiiiiii,"aw",@nobits
	.sectionflags	@""
	.align	4
.nv.shared._Z9matrixMulPfS_S_iiiiiiii:
	.zero		9216


//--------------------- .nv.constant0._Z13cuadratic_sumPfS_i --------------------------
	.section	.nv.constant0._Z13cuadratic_sumPfS_i,"a",@progbits
	.sectionflags	@""
	.align	4
.nv.constant0._Z13cuadratic_sumPfS_i:
	.zero		916


//--------------------- .nv.constant0._Z9MatDotVecPfS_S_iiiiiiii --------------------------
	.section	.nv.constant0._Z9MatDotVecPfS_S_iiiiiiii,"a",@progbits
	.sectionflags	@""
	.align	4
.nv.constant0._Z9MatDotVecPfS_S_iiiiiiii:
	.zero		952


//--------------------- .nv.constant0._Z7vec_dotPfS_S_iii --------------------------
	.section	.nv.constant0._Z7vec_dotPfS_S_iii,"a",@progbits
	.sectionflags	@""
	.align	4
.nv.constant0._Z7vec_dotPfS_S_iii:
	.zero		932


//--------------------- .nv.constant0._Z9matrixMulPfS_S_iiiiiiii --------------------------
	.section	.nv.constant0._Z9matrixMulPfS_S_iiiiiiii,"a",@progbits
	.sectionflags	@""
	.align	4
.nv.constant0._Z9matrixMulPfS_S_iiiiiiii:
	.zero		952


//--------------------- .nv.constant0._Z8DiagFlatiPfS_ --------------------------
	.section	.nv.constant0._Z8DiagFlatiPfS_,"a",@progbits
	.sectionflags	@""
	.align	4
.nv.constant0._Z8DiagFlatiPfS_:
	.zero		920


//--------------------- .nv.constant0._Z4DiagiPfS_ --------------------------
	.section	.nv.constant0._Z4DiagiPfS_,"a",@progbits
	.sectionflags	@""
	.align	4
.nv.constant0._Z4DiagiPfS_:
	.zero		920


//--------------------- .nv.constant0._Z8absoluteiiPfS_ --------------------------
	.section	.nv.constant0._Z8absoluteiiPfS_,"a",@progbits
	.sectionflags	@""
	.align	4
.nv.constant0._Z8absoluteiiPfS_:
	.zero		920


//--------------------- .nv.constant0._Z3negiiPfS_ --------------------------
	.section	.nv.constant0._Z3negiiPfS_,"a",@progbits
	.sectionflags	@""
	.align	4
.nv.constant0._Z3negiiPfS_:
	.zero		920


//--------------------- .nv.constant0._Z9TransposeiiPKfPf --------------------------
	.section	.nv.constant0._Z9TransposeiiPKfPf,"a",@progbits
	.sectionflags	@""
	.align	4
.nv.constant0._Z9TransposeiiPKfPf:
	.zero		920


//--------------------- .nv.constant0._Z4Dom2iPfS_ --------------------------
	.section	.nv.constant0._Z4Dom2iPfS_,"a",@progbits
	.sectionflags	@""
	.align	4
.nv.constant0._Z4Dom2iPfS_:
	.zero		920


//--------------------- .nv.constant0._Z4Dom1iPf  --------------------------
	.section	.nv.constant0._Z4Dom1iPf,"a",@progbits
	.sectionflags	@""
	.align	4
.nv.constant0._Z4Dom1iPf:
	.zero		912


//--------------------- .nv.constant0._Z3DOTiiiiiPfS_S_ --------------------------
	.section	.nv.constant0._Z3DOTiiiiiPfS_S_,"a",@progbits
	.sectionflags	@""
	.align	4
.nv.constant0._Z3DOTiiiiiPfS_S_:
	.zero		944


//--------------------- .nv.constant0._Z6DivideiiiiPfS_S_ --------------------------
	.section	.nv.constant0._Z6DivideiiiiPfS_S_,"a",@progbits
	.sectionflags	@""
	.align	4
.nv.constant0._Z6DivideiiiiPfS_S_:
	.zero		936


//--------------------- .nv.constant0._Z6RMultiiiiifPfS_ --------------------------
	.section	.nv.constant0._Z6RMultiiiiifPfS_,"a",@progbits
	.sectionflags	@""
	.align	4
.nv.constant0._Z6RMultiiiiifPfS_:
	.zero		936


//--------------------- .nv.constant0._Z5MultiiiiiPfS_S_ --------------------------
	.section	.nv.constant0._Z5MultiiiiiPfS_S_,"a",@progbits
	.sectionflags	@""
	.align	4
.nv.constant0._Z5MultiiiiiPfS_S_:
	.zero		936


//--------------------- .nv.constant0._Z5RestaiiiiPfS_S_ --------------------------
	.section	.nv.constant0._Z5RestaiiiiPfS_S_,"a",@progbits
	.sectionflags	@""
	.align	4
.nv.constant0._Z5RestaiiiiPfS_S_:
	.zero		936


//--------------------- .nv.constant0._Z4SumaiiiiPfS_S_ --------------------------
	.section	.nv.constant0._Z4SumaiiiiPfS_S_,"a",@progbits
	.sectionflags	@""
	.align	4
.nv.constant0._Z4SumaiiiiPfS_S_:
	.zero		936


//--------------------- SYMBOLS --------------------------

	.type		.nv.reservedSmem.offset0,@object
	.size		.nv.reservedSmem.offset0,0x4
	.type		.nv.reservedSmem.cap,@object
	.size		.nv.reservedSmem.cap,0x4
